	.headerflags	@"EF_CUDA_TEXMODE_UNIFIED EF_CUDA_64BIT_ADDRESS EF_CUDA_SM86 EF_CUDA_VIRTUAL_SM(EF_CUDA_SM86)"
	.elftype	@"ET_EXEC"


//--------------------- .nv.info                  --------------------------
	.section	.nv.info,"",@"SHT_CUDA_INFO"
	.align	4


	//----- nvinfo : EIATTR_REGCOUNT
	.align		4
        /*0000*/ 	.byte	0x04, 0x2f
        /*0002*/ 	.short	(.L_2 - .L_1)
	.align		4
.L_1:
        /*0004*/ 	.word	index@(triton_red_fused__to_copy_add_amax_amin_clamp_mul_native_layer_norm_reciprocal_10)
        /*0008*/ 	.word	0x00000028


	//----- nvinfo : EIATTR_MIN_STACK_SIZE
	.align		4
.L_2:
        /*000c*/ 	.byte	0x04, 0x12
        /*000e*/ 	.short	(.L_4 - .L_3)
	.align		4
.L_3:
        /*0010*/ 	.word	index@(triton_red_fused__to_copy_add_amax_amin_clamp_mul_native_layer_norm_reciprocal_10)
        /*0014*/ 	.word	0x00000000


	//----- nvinfo : EIATTR_FRAME_SIZE
	.align		4
.L_4:
        /*0018*/ 	.byte	0x04, 0x11
        /*001a*/ 	.short	(.L_6 - .L_5)
	.align		4
.L_5:
        /*001c*/ 	.word	index@(triton_red_fused__to_copy_add_amax_amin_clamp_mul_native_layer_norm_reciprocal_10)
        /*0020*/ 	.word	0x00000000


	//----- nvinfo : EIATTR_MIN_STACK_SIZE
	.align		4
.L_6:
        /*0024*/ 	.byte	0x04, 0x12
        /*0026*/ 	.short	(.L_8 - .L_7)
	.align		4
.L_7:
        /*0028*/ 	.word	index@(triton_red_fused__to_copy_add_amax_amin_clamp_mul_native_layer_norm_reciprocal_10)
        /*002c*/ 	.word	0x00000000
.L_8:


//--------------------- .nv.info.triton_red_fused__to_copy_add_amax_amin_clamp_mul_native_layer_norm_reciprocal_10 --------------------------
	.section	.nv.info.triton_red_fused__to_copy_add_amax_amin_clamp_mul_native_layer_norm_reciprocal_10,"",@"SHT_CUDA_INFO"
	.sectionflags	@""
	.align	4


	//----- nvinfo : EIATTR_CUDA_API_VERSION
	.align		4
        /*0000*/ 	.byte	0x04, 0x37
        /*0002*/ 	.short	(.L_10 - .L_9)
.L_9:
        /*0004*/ 	.word	0x0000007c


	//----- nvinfo : EIATTR_SW2861232_WAR
	.align		4
.L_10:
        /*0008*/ 	.byte	0x01, 0x35
	.zero		2


	//----- nvinfo : EIATTR_PARAM_CBANK
	.align		4
        /*000c*/ 	.byte	0x04, 0x0a
        /*000e*/ 	.short	(.L_12 - .L_11)
	.align		4
.L_11:
        /*0010*/ 	.word	index@(.nv.constant0.triton_red_fused__to_copy_add_amax_amin_clamp_mul_native_layer_norm_reciprocal_10)
        /*0014*/ 	.short	0x0160
        /*0016*/ 	.short	0x0078


	//----- nvinfo : EIATTR_CBANK_PARAM_SIZE
	.align		4
.L_12:
        /*0018*/ 	.byte	0x03, 0x19
        /*001a*/ 	.short	0x0078


	//----- nvinfo : EIATTR_KPARAM_INFO
	.align		4
        /*001c*/ 	.byte	0x04, 0x17
        /*001e*/ 	.short	(.L_14 - .L_13)
.L_13:
        /*0020*/ 	.word	0x00000000
        /*0024*/ 	.short	0x000f
        /*0026*/ 	.short	0x0070
        /*0028*/ 	.byte	0x00, 0xf4, 0x21, 0x00


	//----- nvinfo : EIATTR_KPARAM_INFO
	.align		4
.L_14:
        /*002c*/ 	.byte	0x04, 0x17
        /*002e*/ 	.short	(.L_16 - .L_15)
.L_15:
        /*0030*/ 	.word	0x00000000
        /*0034*/ 	.short	0x000e
        /*0036*/ 	.short	0x006c
        /*0038*/ 	.byte	0x00, 0xf0, 0x11, 0x00


	//----- nvinfo : EIATTR_KPARAM_INFO
	.align		4
.L_16:
        /*003c*/ 	.byte	0x04, 0x17
        /*003e*/ 	.short	(.L_18 - .L_17)
.L_17:
        /*0040*/ 	.word	0x00000000
        /*0044*/ 	.short	0x000d
        /*0046*/ 	.short	0x0068
        /*0048*/ 	.byte	0x00, 0xf0, 0x11, 0x00


	//----- nvinfo : EIATTR_KPARAM_INFO
	.align		4
.L_18:
        /*004c*/ 	.byte	0x04, 0x17
        /*004e*/ 	.short	(.L_20 - .L_19)
.L_19:
        /*0050*/ 	.word	0x00000000
        /*0054*/ 	.short	0x000c
        /*0056*/ 	.short	0x0060
        /*0058*/ 	.byte	0x00, 0xf4, 0x21, 0x00


	//----- nvinfo : EIATTR_KPARAM_INFO
	.align		4
.L_20:
        /*005c*/ 	.byte	0x04, 0x17
        /*005e*/ 	.short	(.L_22 - .L_21)
.L_21:
        /*0060*/ 	.word	0x00000000
        /*0064*/ 	.short	0x000b
        /*0066*/ 	.short	0x0058
        /*0068*/ 	.byte	0x00, 0xf4, 0x21, 0x00


	//----- nvinfo : EIATTR_KPARAM_INFO
	.align		4
.L_22:
        /*006c*/ 	.byte	0x04, 0x17
        /*006e*/ 	.short	(.L_24 - .L_23)
.L_23:
        /*0070*/ 	.word	0x00000000
        /*0074*/ 	.short	0x000a
        /*0076*/ 	.short	0x0050
        /*0078*/ 	.byte	0x00, 0xf4, 0x21, 0x00


	//----- nvinfo : EIATTR_KPARAM_INFO
	.align		4
.L_24:
        /*007c*/ 	.byte	0x04, 0x17
        /*007e*/ 	.short	(.L_26 - .L_25)
.L_25:
        /*0080*/ 	.word	0x00000000
        /*0084*/ 	.short	0x0009
        /*0086*/ 	.short	0x0048
        /*0088*/ 	.byte	0x00, 0xf4, 0x21, 0x00


	//----- nvinfo : EIATTR_KPARAM_INFO
	.align		4
.L_26:
        /*008c*/ 	.byte	0x04, 0x17
        /*008e*/ 	.short	(.L_28 - .L_27)
.L_27:
        /*0090*/ 	.word	0x00000000
        /*0094*/ 	.short	0x0008
        /*0096*/ 	.short	0x0040
        /*0098*/ 	.byte	0x00, 0xf4, 0x21, 0x00


	//----- nvinfo : EIATTR_KPARAM_INFO
	.align		4
.L_28:
        /*009c*/ 	.byte	0x04, 0x17
        /*009e*/ 	.short	(.L_30 - .L_29)
.L_29:
        /*00a0*/ 	.word	0x00000000
        /*00a4*/ 	.short	0x0007
        /*00a6*/ 	.short	0x0038
        /*00a8*/ 	.byte	0x00, 0xf4, 0x21, 0x00


	//----- nvinfo : EIATTR_KPARAM_INFO
	.align		4
.L_30:
        /*00ac*/ 	.byte	0x04, 0x17
        /*00ae*/ 	.short	(.L_32 - .L_31)
.L_31:
        /*00b0*/ 	.word	0x00000000
        /*00b4*/ 	.short	0x0006
        /*00b6*/ 	.short	0x0030
        /*00b8*/ 	.byte	0x00, 0xf4, 0x21, 0x00


	//----- nvinfo : EIATTR_KPARAM_INFO
	.align		4
.L_32:
        /*00bc*/ 	.byte	0x04, 0x17
        /*00be*/ 	.short	(.L_34 - .L_33)
.L_33:
        /*00c0*/ 	.word	0x00000000
        /*00c4*/ 	.short	0x0005
        /*00c6*/ 	.short	0x0028
        /*00c8*/ 	.byte	0x00, 0xf4, 0x21, 0x00


	//----- nvinfo : EIATTR_KPARAM_INFO
	.align		4
.L_34:
        /*00cc*/ 	.byte	0x04, 0x17
        /*00ce*/ 	.short	(.L_36 - .L_35)
.L_35:
        /*00d0*/ 	.word	0x00000000
        /*00d4*/ 	.short	0x0004
        /*00d6*/ 	.short	0x0020
        /*00d8*/ 	.byte	0x00, 0xf4, 0x21, 0x00


	//----- nvinfo : EIATTR_KPARAM_INFO
	.align		4
.L_36:
        /*00dc*/ 	.byte	0x04, 0x17
        /*00de*/ 	.short	(.L_38 - .L_37)
.L_37:
        /*00e0*/ 	.word	0x00000000
        /*00e4*/ 	.short	0x0003
        /*00e6*/ 	.short	0x0018
        /*00e8*/ 	.byte	0x00, 0xf4, 0x21, 0x00


	//----- nvinfo : EIATTR_KPARAM_INFO
	.align		4
.L_38:
        /*00ec*/ 	.byte	0x04, 0x17
        /*00ee*/ 	.short	(.L_40 - .L_39)
.L_39:
        /*00f0*/ 	.word	0x00000000
        /*00f4*/ 	.short	0x0002
        /*00f6*/ 	.short	0x0010
        /*00f8*/ 	.byte	0x00, 0xf4, 0x21, 0x00


	//----- nvinfo : EIATTR_KPARAM_INFO
	.align		4
.L_40:
        /*00fc*/ 	.byte	0x04, 0x17
        /*00fe*/ 	.short	(.L_42 - .L_41)
.L_41:
        /*0100*/ 	.word	0x00000000
        /*0104*/ 	.short	0x0001
        /*0106*/ 	.short	0x0008
        /*0108*/ 	.byte	0x00, 0xf4, 0x21, 0x00


	//----- nvinfo : EIATTR_KPARAM_INFO
	.align		4
.L_42:
        /*010c*/ 	.byte	0x04, 0x17
        /*010e*/ 	.short	(.L_44 - .L_43)
.L_43:
        /*0110*/ 	.word	0x00000000
        /*0114*/ 	.short	0x0000
        /*0116*/ 	.short	0x0000
        /*0118*/ 	.byte	0x00, 0xf4, 0x21, 0x00


	//----- nvinfo : EIATTR_MAXREG_COUNT
	.align		4
.L_44:
        /*011c*/ 	.byte	0x03, 0x1b
        /*011e*/ 	.short	0x0080


	//----- nvinfo : EIATTR_COOP_GROUP_MASK_REGIDS
	.align		4
        /*0120*/ 	.byte	0x04, 0x29
        /*0122*/ 	.short	(.L_46 - .L_45)


	//   ....[0]....
.L_45:
        /*0124*/ 	.word	0xffffffff


	//   ....[1]....
        /*0128*/ 	.word	0xffffffff


	//   ....[2]....
        /*012c*/ 	.word	0xffffffff


	//   ....[3]....
        /*0130*/ 	.word	0xffffffff


	//   ....[4]....
        /*0134*/ 	.word	0xffffffff


	//   ....[5]....
        /*0138*/ 	.word	0xffffffff


	//   ....[6]....
        /*013c*/ 	.word	0xffffffff


	//   ....[7]....
        /*0140*/ 	.word	0xffffffff


	//   ....[8]....
        /*0144*/ 	.word	0xffffffff


	//   ....[9]....
        /*0148*/ 	.word	0xffffffff


	//   ....[10]....
        /*014c*/ 	.word	0xffffffff


	//   ....[11]....
        /*0150*/ 	.word	0xffffffff


	//   ....[12]....
        /*0154*/ 	.word	0xffffffff


	//   ....[13]....
        /*0158*/ 	.word	0xffffffff


	//   ....[14]....
        /*015c*/ 	.word	0xffffffff


	//   ....[15]....
        /*0160*/ 	.word	0xffffffff


	//   ....[16]....
        /*0164*/ 	.word	0xffffffff


	//   ....[17]....
        /*0168*/ 	.word	0xffffffff


	//   ....[18]....
        /*016c*/ 	.word	0xffffffff


	//   ....[19]....
        /*0170*/ 	.word	0xffffffff


	//   ....[20]....
        /*0174*/ 	.word	0xffffffff


	//   ....[21]....
        /*0178*/ 	.word	0xffffffff


	//   ....[22]....
        /*017c*/ 	.word	0xffffffff


	//   ....[23]....
        /*0180*/ 	.word	0xffffffff


	//   ....[24]....
        /*0184*/ 	.word	0xffffffff


	//   ....[25]....
        /*0188*/ 	.word	0xffffffff


	//   ....[26]....
        /*018c*/ 	.word	0xffffffff


	//   ....[27]....
        /*0190*/ 	.word	0xffffffff


	//   ....[28]....
        /*0194*/ 	.word	0xffffffff


	//   ....[29]....
        /*0198*/ 	.word	0xffffffff


	//   ....[30]....
        /*019c*/ 	.word	0xffffffff


	//   ....[31]....
        /*01a0*/ 	.word	0xffffffff


	//   ....[32]....
        /*01a4*/ 	.word	0xffffffff


	//   ....[33]....
        /*01a8*/ 	.word	0xffffffff


	//   ....[34]....
        /*01ac*/ 	.word	0xffffffff


	//   ....[35]....
        /*01b0*/ 	.word	0xffffffff


	//   ....[36]....
        /*01b4*/ 	.word	0xffffffff


	//   ....[37]....
        /*01b8*/ 	.word	0xffffffff


	//   ....[38]....
        /*01bc*/ 	.word	0xffffffff


	//   ....[39]....
        /*01c0*/ 	.word	0xffffffff


	//----- nvinfo : EIATTR_COOP_GROUP_INSTR_OFFSETS
	.align		4
.L_46:
        /*01c4*/ 	.byte	0x04, 0x28
        /*01c6*/ 	.short	(.L_48 - .L_47)


	//   ....[0]....
.L_47:
        /*01c8*/ 	.word	0x00000e20


	//   ....[1]....
        /*01cc*/ 	.word	0x00000e60


	//   ....[2]....
        /*01d0*/ 	.word	0x00000f70


	//   ....[3]....
        /*01d4*/ 	.word	0x00000fc0


	//   ....[4]....
        /*01d8*/ 	.word	0x000010b0


	//   ....[5]....
        /*01dc*/ 	.word	0x00001100


	//   ....[6]....
        /*01e0*/ 	.word	0x000011f0


	//   ....[7]....
        /*01e4*/ 	.word	0x00001230


	//   ....[8]....
        /*01e8*/ 	.word	0x00001320


	//   ....[9]....
        /*01ec*/ 	.word	0x00001350


	//   ....[10]....
        /*01f0*/ 	.word	0x00001520


	//   ....[11]....
        /*01f4*/ 	.word	0x00001570


	//   ....[12]....
        /*01f8*/ 	.word	0x00001590


	//   ....[13]....
        /*01fc*/ 	.word	0x000015b0


	//   ....[14]....
        /*0200*/ 	.word	0x00001660


	//   ....[15]....
        /*0204*/ 	.word	0x000016e0


	//   ....[16]....
        /*0208*/ 	.word	0x00001720


	//   ....[17]....
        /*020c*/ 	.word	0x000017e0


	//   ....[18]....
        /*0210*/ 	.word	0x00001830


	//   ....[19]....
        /*0214*/ 	.word	0x00001870


	//   ....[20]....
        /*0218*/ 	.word	0x00001960


	//   ....[21]....
        /*021c*/ 	.word	0x00001990


	//   ....[22]....
        /*0220*/ 	.word	0x00002300


	//   ....[23]....
        /*0224*/ 	.word	0x00002340


	//   ....[24]....
        /*0228*/ 	.word	0x00002380


	//   ....[25]....
        /*022c*/ 	.word	0x000023c0


	//   ....[26]....
        /*0230*/ 	.word	0x00002510


	//   ....[27]....
        /*0234*/ 	.word	0x000026a0


	//   ....[28]....
        /*0238*/ 	.word	0x000026e0


	//   ....[29]....
        /*023c*/ 	.word	0x00002730


	//   ....[30]....
        /*0240*/ 	.word	0x00002740


	//   ....[31]....
        /*0244*/ 	.word	0x000027a0


	//   ....[32]....
        /*0248*/ 	.word	0x000027c0


	//   ....[33]....
        /*024c*/ 	.word	0x00002820


	//   ....[34]....
        /*0250*/ 	.word	0x00002840


	//   ....[35]....
        /*0254*/ 	.word	0x000028d0


	//   ....[36]....
        /*0258*/ 	.word	0x00002960


	//   ....[37]....
        /*025c*/ 	.word	0x000029b0


	//   ....[38]....
        /*0260*/ 	.word	0x000029f0


	//   ....[39]....
        /*0264*/ 	.word	0x00002a30


	//----- nvinfo : EIATTR_EXIT_INSTR_OFFSETS
	.align		4
.L_48:
        /*0268*/ 	.byte	0x04, 0x1c
        /*026a*/ 	.short	(.L_50 - .L_49)


	//   ....[0]....
.L_49:
        /*026c*/ 	.word	0x000032d0


	//   ....[1]....
        /*0270*/ 	.word	0x000032f0


	//----- nvinfo : EIATTR_REQNTID
	.align		4
.L_50:
        /*0274*/ 	.byte	0x04, 0x10
        /*0276*/ 	.short	(.L_52 - .L_51)
.L_51:
        /*0278*/ 	.word	0x00000200
        /*027c*/ 	.word	0x00000001
        /*0280*/ 	.word	0x00000001
.L_52:


//--------------------- .nv.callgraph             --------------------------
	.section	.nv.callgraph,"",@"SHT_CUDA_CALLGRAPH"
	.align	4
	.sectionentsize	8
	.align		4
        /*0000*/ 	.word	0x00000000
	.align		4
        /*0004*/ 	.word	0xffffffff
	.align		4
        /*0008*/ 	.word	0x00000000
	.align		4
        /*000c*/ 	.word	0xfffffffe
	.align		4
        /*0010*/ 	.word	0x00000000
	.align		4
        /*0014*/ 	.word	0xfffffffd
	.align		4
        /*0018*/ 	.word	0x00000000
	.align		4
        /*001c*/ 	.word	0xfffffffc


//--------------------- .nv.rel.action            --------------------------
	.section	.nv.rel.action,"",@"SHT_CUDA_RELOCINFO"
	.align	8
	.sectionentsize	8
        /*0000*/ 	.byte	0x73, 0x00, 0x00, 0x00, 0x00, 0x00, 0x00, 0x00, 0x00, 0x00, 0x00, 0x11, 0x25, 0x00, 0x05, 0x36


//--------------------- .nv.constant4             --------------------------
	.section	.nv.constant4,"a",@progbits
	.align	8
	.align		8
.nv.constant4:
        /*0000*/ 	.dword	_$_str


//--------------------- .nv.constant0.triton_red_fused__to_copy_add_amax_amin_clamp_mul_native_layer_norm_reciprocal_10 --------------------------
	.section	.nv.constant0.triton_red_fused__to_copy_add_amax_amin_clamp_mul_native_layer_norm_reciprocal_10,"a",@progbits
	.sectionflags	@""
	.align	4
.nv.constant0.triton_red_fused__to_copy_add_amax_amin_clamp_mul_native_layer_norm_reciprocal_10:
	.zero		472


//--------------------- .text.triton_red_fused__to_copy_add_amax_amin_clamp_mul_native_layer_norm_reciprocal_10 --------------------------
	.section	.text.triton_red_fused__to_copy_add_amax_amin_clamp_mul_native_layer_norm_reciprocal_10,"ax",@progbits
	.sectionflags	@"SHF_BARRIERS=1"
	.sectioninfo	@"SHI_REGISTERS=40"
	.align	128
        .global         triton_red_fused__to_copy_add_amax_amin_clamp_mul_native_layer_norm_reciprocal_10
        .type           triton_red_fused__to_copy_add_amax_amin_clamp_mul_native_layer_norm_reciprocal_10,@function
        .size           triton_red_fused__to_copy_add_amax_amin_clamp_mul_native_layer_norm_reciprocal_10,(.L_x_3 - triton_red_fused__to_copy_add_amax_amin_clamp_mul_native_layer_norm_reciprocal_10)
        .other          triton_red_fused__to_copy_add_amax_amin_clamp_mul_native_layer_norm_reciprocal_10,@"STO_CUDA_ENTRY STV_DEFAULT"
triton_red_fused__to_copy_add_amax_amin_clamp_mul_native_layer_norm_reciprocal_10:
.text.triton_red_fused__to_copy_add_amax_amin_clamp_mul_native_layer_norm_reciprocal_10:
[----:B------:R-:W-:Y:S02]  /*0000*/  IMAD.MOV.U32 R1, RZ, RZ, c[0x0][0x28] ;  /* 0x00000a00ff017624 */ /* 0x000fe400078e00ff */
[----:B------:R-:W0:Y:S01]  /*0010*/  S2UR UR8, SR_CTAID.X ;  /* 0x00000000000879c3 */ /* 0x000e220000002500 */
[----:B------:R-:W-:Y:S01]  /*0020*/  UMOV UR9, 0x2 ;  /* 0x0000000200097882 */ /* 0x000fe20000000000 */
[----:B------:R-:W-:Y:S01]  /*0030*/  PRMT R28, RZ, 0x7610, R28 ;  /* 0x00007610ff1c7816 */ /* 0x000fe2000000001c */
[----:B------:R-:W-:Y:S02]  /*0040*/  ULDC.64 UR4, c[0x0][0x180] ;  /* 0x0000600000047ab9 */ /* 0x000fe40000000a00 */
[----:B------:R-:W-:Y:S02]  /*0050*/  ULDC.64 UR10, c[0x0][0x118] ;  /* 0x00004600000a7ab9 */ /* 0x000fe40000000a00 */
[----:B0-----:R-:W-:Y:S02]  /*0060*/  UISETP.GE.AND UP0, UPT, UR8, 0xe10, UPT ;  /* 0x00000e100800788c */ /* 0x001fe4000bf06270 */
[----:B------:R-:W-:-:S04]  /*0070*/  UIMAD.WIDE UR4, UR8, UR9, UR4 ;  /* 0x00000009080472a5 */ /* 0x000fc8000f8e0204 */
[----:B------:R-:W-:Y:S02]  /*0080*/  PLOP3.LUT P0, PT, PT, PT, UP0, 0x80, 0x0 ;  /* 0x000000000000781c */ /* 0x000fe40003f0f008 */
[----:B------:R-:W-:Y:S02]  /*0090*/  IMAD.U32 R2, RZ, RZ, UR4 ;  /* 0x00000004ff027e24 */ /* 0x000fe4000f8e00ff */
[----:B------:R-:W-:Y:S01]  /*00a0*/  IMAD.U32 R3, RZ, RZ, UR5 ;  /* 0x00000005ff037e24 */ /* 0x000fe2000f8e00ff */
[----:B------:R-:W-:Y:S02]  /*00b0*/  ULDC.64 UR4, c[0x0][0x188] ;  /* 0x0000620000047ab9 */ /* 0x000fe40000000a00 */
[----:B------:R-:W-:-:S06]  /*00c0*/  UIMAD.WIDE UR4, UR8, UR9, UR4 ;  /* 0x00000009080472a5 */ /* 0x000fcc000f8e0204 */
[----:B------:R0:W2:Y:S01]  /*00d0*/  @!P0 LDG.E.EL.U16 R28, [R2.64] ;  /* 0x0000000a021c8981 */ /* 0x0000a2000c2e1500 */
[----:B------:R-:W-:Y:S01]  /*00e0*/  PLOP3.LUT P0, PT, PT, PT, UP0, 0x80, 0x0 ;  /* 0x000000000000781c */ /* 0x000fe20003f0f008 */
[----:B------:R-:W-:Y:S01]  /*00f0*/  IMAD.U32 R6, RZ, RZ, UR4 ;  /* 0x00000004ff067e24 */ /* 0x000fe2000f8e00ff */
[----:B------:R-:W-:Y:S01]  /*0100*/  PRMT R0, RZ, 0x7610, R0 ;  /* 0x00007610ff007816 */ /* 0x000fe20000000000 */
[----:B------:R-:W-:Y:S01]  /*0110*/  IMAD.U32 R7, RZ, RZ, UR5 ;  /* 0x00000005ff077e24 */ /* 0x000fe2000f8e00ff */
[----:B------:R-:W1:Y:S09]  /*0120*/  S2R R20, SR_TID.X ;  /* 0x0000000000147919 */ /* 0x000e720000002100 */
[----:B------:R3:W4:Y:S01]  /*0130*/  @!P0 LDG.E.EL.U16 R0, [R6.64] ;  /* 0x0000000a06008981 */ /* 0x000722000c2e1500 */
[----:B------:R-:W-:Y:S01]  /*0140*/  IMAD.U32 R8, RZ, RZ, UR9 ;  /* 0x00000009ff087e24 */ /* 0x000fe2000f8e00ff */
[----:B------:R-:W-:Y:S01]  /*0150*/  PLOP3.LUT P1, PT, PT, PT, UP0, 0x80, 0x0 ;  /* 0x000000000000781c */ /* 0x000fe20003f2f008 */
[----:B------:R-:W-:Y:S01]  /*0160*/  IMAD.U32 R24, RZ, RZ, UR8 ;  /* 0x00000008ff187e24 */ /* 0x000fe2000f8e00ff */
[----:B0-----:R-:W-:Y:S01]  /*0170*/  CS2R R2, SRZ ;  /* 0x0000000000027805 */ /* 0x001fe2000001ff00 */
[----:B------:R-:W-:-:S02]  /*0180*/  IMAD.MOV.U32 R16, RZ, RZ, 0x4 ;  /* 0x00000004ff107424 */ /* 0x000fc400078e00ff */
[----:B-1----:R-:W-:-:S05]  /*0190*/  IMAD.SHL.U32 R4, R20, 0x2, RZ ;  /* 0x0000000214047824 */ /* 0x002fca00078e00ff */
[----:B------:R-:W-:Y:S01]  /*01a0*/  LOP3.LUT R11, R4, 0x3fe, RZ, 0xc0, !PT ;  /* 0x000003fe040b7812 */ /* 0x000fe200078ec0ff */
[----:B------:R-:W-:Y:S01]  /*01b0*/  IMAD.U32 R10, RZ, RZ, UR9 ;  /* 0x00000009ff0a7e24 */ /* 0x000fe2000f8e00ff */
[----:B------:R-:W-:-:S03]  /*01c0*/  PLOP3.LUT P0, PT, PT, PT, UP0, 0x80, 0x0 ;  /* 0x000000000000781c */ /* 0x000fc60003f0f008 */
[----:B------:R-:W-:-:S04]  /*01d0*/  IMAD.WIDE.U32 R4, R11, R8, c[0x0][0x170] ;  /* 0x00005c000b047625 */ /* 0x000fc800078e0008 */
[----:B------:R-:W-:Y:S01]  /*01e0*/  IMAD R24, R24, 0xc00, R11 ;  /* 0x00000c0018187824 */ /* 0x000fe200078e020b */
[----:B------:R-:W5:Y:S01]  /*01f0*/  LDG.E.EL R17, [R4.64+0x3000] ;  /* 0x0030000a04117981 */ /* 0x000f62000c2e1900 */
[----:B---3--:R-:W-:-:S04]  /*0200*/  IMAD.WIDE.U32 R6, R11, R16, c[0x0][0x168] ;  /* 0x00005a000b067625 */ /* 0x008fc800078e0010 */
[----:B------:R-:W-:Y:S01]  /*0210*/  IMAD.WIDE R30, R24, R16, c[0x0][0x178] ;  /* 0x00005e00181e7625 */ /* 0x000fe200078e0210 */
[----:B------:R-:W3:Y:S03]  /*0220*/  LDG.E.EL.64 R12, [R6.64+0x6000] ;  /* 0x0060000a060c7981 */ /* 0x000ee6000c2e1b00 */
[C---:B------:R-:W-:Y:S01]  /*0230*/  IMAD.WIDE.U32 R8, R11.reuse, R8, c[0x0][0x190] ;  /* 0x000064000b087625 */ /* 0x040fe200078e0008 */
[----:B------:R-:W3:Y:S03]  /*0240*/  @!P1 LDG.E.EF.64 R2, [R30.64] ;  /* 0x0000000a1e029981 */ /* 0x000ee6000c0e1b00 */
[----:B------:R-:W-:Y:S01]  /*0250*/  IMAD.U32 R15, RZ, RZ, UR9 ;  /* 0x00000009ff0f7e24 */ /* 0x000fe2000f8e00ff */
[----:B------:R-:W3:Y:S01]  /*0260*/  LDG.E.EL R27, [R8.64] ;  /* 0x0000000a081b7981 */ /* 0x000ee2000c2e1900 */
[----:B------:R-:W-:-:S04]  /*0270*/  IMAD.WIDE.U32 R10, R11, R10, c[0x0][0x198] ;  /* 0x000066000b0a7625 */ /* 0x000fc800078e000a */
[----:B------:R-:W-:Y:S01]  /*0280*/  IMAD.MOV.U32 R25, RZ, RZ, RZ ;  /* 0x000000ffff197224 */ /* 0x000fe200078e00ff */
[----:B------:R-:W3:Y:S01]  /*0290*/  LDG.E.EL R26, [R10.64] ;  /* 0x0000000a0a1a7981 */ /* 0x000ee2000c2e1900 */
[----:B------:R-:W-:-:S05]  /*02a0*/  IMAD.WIDE R14, R24, R15, c[0x0][0x160] ;  /* 0x00005800180e7625 */ /* 0x000fca00078e020f */
[----:B------:R5:W3:Y:S01]  /*02b0*/  @!P0 LDG.E.EF R25, [R14.64] ;  /* 0x0000000a0e198981 */ /* 0x000ae2000c0e1900 */
[----:B------:R-:W-:Y:S01]  /*02c0*/  PLOP3.LUT P2, PT, PT, PT, UP0, 0x80, 0x0 ;  /* 0x000000000000781c */ /* 0x000fe20003f4f008 */
[----:B--2---:R-:W-:-:S05]  /*02d0*/  IMAD.U32 R29, R28, 0x10000, RZ ;  /* 0x000100001c1d7824 */ /* 0x004fca00078e00ff */
[----:B------:R-:W-:-:S04]  /*02e0*/  FSETP.GE.AND P0, PT, R29, RZ, PT ;  /* 0x000000ff1d00720b */ /* 0x000fc80003f06000 */
[----:B------:R-:W-:Y:S01]  /*02f0*/  SEL R28, R28, RZ, !P0 ;  /* 0x000000ff1c1c7207 */ /* 0x000fe20004000000 */
[----:B----4-:R-:W-:-:S04]  /*0300*/  IMAD.U32 R29, R0, 0x10000, RZ ;  /* 0x00010000001d7824 */ /* 0x010fc800078e00ff */
[----:B------:R-:W-:Y:S01]  /*0310*/  IMAD.U32 R28, R28, 0x10000, RZ ;  /* 0x000100001c1c7824 */ /* 0x000fe200078e00ff */
[----:B------:R-:W-:-:S03]  /*0320*/  FSETP.GTU.AND P0, PT, R29, RZ, PT ;  /* 0x000000ff1d00720b */ /* 0x000fc60003f0c000 */
[----:B------:R-:W-:Y:S01]  /*0330*/  FADD R28, RZ, -R28 ;  /* 0x8000001cff1c7221 */ /* 0x000fe20000000000 */
[----:B------:R-:W-:-:S04]  /*0340*/  SEL R0, R0, RZ, P0 ;  /* 0x000000ff00007207 */ /* 0x000fc80000000000 */
[----:B------:R-:W-:Y:S01]  /*0350*/  FSETP.NAN.AND P1, PT, R28, R28, PT ;  /* 0x0000001c1c00720b */ /* 0x000fe20003f28000 */
[----:B------:R-:W-:-:S05]  /*0360*/  IMAD.U32 R29, R0, 0x10000, RZ ;  /* 0x00010000001d7824 */ /* 0x000fca00078e00ff */
[----:B------:R-:W-:-:S07]  /*0370*/  FSETP.GT.AND P0, PT, R28, R29, PT ;  /* 0x0000001d1c00720b */ /* 0x000fce0003f04000 */
[----:B------:R-:W-:-:S05]  /*0380*/  @!P1 FSEL R28, R28, R29, P0 ;  /* 0x0000001d1c1c9208 */ /* 0x000fca0000000000 */
[----:B------:R-:W-:-:S05]  /*0390*/  FMUL R0, R28, 0.0078740157186985015869 ;  /* 0x3c0102041c007820 */ /* 0x000fca0000400000 */
[C---:B------:R-:W-:Y:S02]  /*03a0*/  FSETP.GT.AND P0, PT, R0.reuse, 9.9999997473787516356e-06, PT ;  /* 0x3727c5ac0000780b */ /* 0x040fe40003f04000 */
[C---:B-----5:R-:W-:Y:S01]  /*03b0*/  PRMT R14, R17.reuse, 0x7632, R14 ;  /* 0x00007632110e7816 */ /* 0x060fe2000000000e */
[----:B------:R-:W-:Y:S01]  /*03c0*/  IMAD.U32 R17, R17, 0x10000, RZ ;  /* 0x0001000011117824 */ /* 0x000fe200078e00ff */
[----:B------:R-:W-:Y:S02]  /*03d0*/  FSETP.NAN.AND P1, PT, R0, R0, PT ;  /* 0x000000000000720b */ /* 0x000fe40003f28000 */
[----:B---3--:R-:W-:Y:S01]  /*03e0*/  I2FP.F32.S32 R15, R2 ;  /* 0x00000002000f7245 */ /* 0x008fe20000201400 */
[----:B------:R-:W-:Y:S01]  /*03f0*/  IMAD.U32 R14, R14, 0x10000, RZ ;  /* 0x000100000e0e7824 */ /* 0x000fe200078e00ff */
[----:B------:R-:W-:Y:S01]  /*0400*/  FADD R12, R12, R17 ;  /* 0x000000110c0c7221 */ /* 0x000fe20000000000 */
[----:B------:R-:W-:Y:S02]  /*0410*/  I2FP.F32.S32 R3, R3 ;  /* 0x0000000300037245 */ /* 0x000fe40000201400 */
[----:B------:R-:W-:-:S02]  /*0420*/  PRMT R2, R27, 0x7632, R2 ;  /* 0x000076321b027816 */ /* 0x000fc40000000002 */
[----:B------:R-:W-:Y:S01]  /*0430*/  @!P0 FSEL R0, R0, 9.9999997473787516356e-06, P1 ;  /* 0x3727c5ac00008808 */ /* 0x000fe20000800000 */
[----:B------:R-:W-:Y:S01]  /*0440*/  FADD R13, R13, R14 ;  /* 0x0000000e0d0d7221 */ /* 0x000fe20000000000 */
[----:B------:R-:W-:Y:S01]  /*0450*/  PRMT R17, R26, 0x7632, R17 ;  /* 0x000076321a117816 */ /* 0x000fe20000000011 */
[----:B------:R-:W-:Y:S02]  /*0460*/  IMAD.U32 R14, R27, 0x10000, RZ ;  /* 0x000100001b0e7824 */ /* 0x000fe400078e00ff */
[----:B------:R-:W-:Y:S01]  /*0470*/  FMUL R15, R0, R15 ;  /* 0x0000000f000f7220 */ /* 0x000fe20000400000 */
[----:B------:R-:W-:Y:S01]  /*0480*/  IMAD.U32 R26, R26, 0x10000, RZ ;  /* 0x000100001a1a7824 */ /* 0x000fe200078e00ff */
[----:B------:R-:W-:Y:S01]  /*0490*/  FMUL R3, R0, R3 ;  /* 0x0000000300037220 */ /* 0x000fe20000400000 */
[----:B------:R-:W-:Y:S01]  /*04a0*/  IMAD.U32 R2, R2, 0x10000, RZ ;  /* 0x0001000002027824 */ /* 0x000fe200078e00ff */
[----:B------:R-:W-:Y:S01]  /*04b0*/  PRMT R27, R25, 0x7632, R27 ;  /* 0x00007632191b7816 */ /* 0x000fe2000000001b */
[----:B------:R-:W-:Y:S01]  /*04c0*/  IMAD.U32 R28, R17, 0x10000, RZ ;  /* 0x00010000111c7824 */ /* 0x000fe200078e00ff */
[----:B------:R-:W-:Y:S01]  /*04d0*/  FFMA R15, R15, R14, R26 ;  /* 0x0000000e0f0f7223 */ /* 0x000fe2000000001a */
[----:B------:R-:W-:Y:S01]  /*04e0*/  IMAD.U32 R29, R25, 0x10000, RZ ;  /* 0x00010000191d7824 */ /* 0x000fe200078e00ff */
[----:B------:R-:W-:Y:S01]  /*04f0*/  PLOP3.LUT P0, PT, PT, PT, UP0, 0x80, 0x0 ;  /* 0x000000000000781c */ /* 0x000fe20003f0f008 */
[----:B------:R-:W-:Y:S01]  /*0500*/  IMAD.U32 R14, R27, 0x10000, RZ ;  /* 0x000100001b0e7824 */ /* 0x000fe200078e00ff */
[----:B------:R-:W-:Y:S01]  /*0510*/  FFMA R28, R3, R2, R28 ;  /* 0x00000002031c7223 */ /* 0x000fe2000000001c */
[----:B------:R-:W-:Y:S01]  /*0520*/  FFMA R29, R12, R15, R29 ;  /* 0x0000000f0c1d7223 */ /* 0x000fe2000000001d */
[----:B------:R-:W-:Y:S01]  /*0530*/  IMAD.U32 R15, RZ, RZ, UR9 ;  /* 0x00000009ff0f7e24 */ /* 0x000fe2000f8e00ff */
[C---:B------:R-:W-:Y:S01]  /*0540*/  IADD3 R25, R24.reuse, 0x400, RZ ;  /* 0x0000040018197810 */ /* 0x040fe20007ffe0ff */
[----:B------:R-:W-:Y:S01]  /*0550*/  FFMA R28, R13, R28, R14 ;  /* 0x0000001c0d1c7223 */ /* 0x000fe2000000000e */
[----:B------:R-:W-:Y:S01]  /*0560*/  PLOP3.LUT P1, PT, PT, PT, UP0, 0x80, 0x0 ;  /* 0x000000000000781c */ /* 0x000fe20003f2f008 */
[----:B------:R-:W-:Y:S01]  /*0570*/  CS2R R2, SRZ ;  /* 0x0000000000027805 */ /* 0x000fe2000001ff00 */
[----:B------:R-:W-:-:S02]  /*0580*/  IMAD.WIDE R14, R24, R15, c[0x0][0x1a0] ;  /* 0x00006800180e7625 */ /* 0x000fc400078e020f */
[----:B------:R-:W-:Y:S02]  /*0590*/  F2FP.BF16.PACK_AB R34, R28, R29 ;  /* 0x0000001d1c22723e */ /* 0x000fe400000010ff */
[----:B------:R-:W-:-:S04]  /*05a0*/  IMAD.WIDE R30, R25, R16, c[0x0][0x178] ;  /* 0x00005e00191e7625 */ /* 0x000fc800078e0210 */
[----:B------:R-:W-:Y:S01]  /*05b0*/  IMAD.U32 R16, RZ, RZ, UR9 ;  /* 0x00000009ff107e24 */ /* 0x000fe2000f8e00ff */
[----:B------:R0:W-:Y:S01]  /*05c0*/  @!P0 STG.E [R14.64], R34 ;  /* 0x000000220e008986 */ /* 0x0001e2000c10190a */
[----:B------:R-:W-:Y:S02]  /*05d0*/  IMAD.MOV.U32 R26, RZ, RZ, RZ ;  /* 0x000000ffff1a7224 */ /* 0x000fe400078e00ff */
[----:B------:R-:W-:Y:S01]  /*05e0*/  IMAD.WIDE R16, R25, R16, c[0x0][0x160] ;  /* 0x0000580019107625 */ /* 0x000fe200078e0210 */
[----:B------:R-:W2:Y:S04]  /*05f0*/  @!P2 LDG.E.EF.64 R2, [R30.64] ;  /* 0x0000000a1e02a981 */ /* 0x000ea8000c0e1b00 */
[----:B------:R-:W0:Y:S04]  /*0600*/  LDG.E.EL R32, [R8.64+0x800] ;  /* 0x0008000a08207981 */ /* 0x000e28000c2e1900 */
[----:B------:R-:W3:Y:S04]  /*0610*/  LDG.E.EL R33, [R10.64+0x800] ;  /* 0x0008000a0a217981 */ /* 0x000ee8000c2e1900 */
[----:B------:R-:W4:Y:S04]  /*0620*/  LDG.E.EL R27, [R4.64+0x3800] ;  /* 0x0038000a041b7981 */ /* 0x000f28000c2e1900 */
[----:B------:R-:W5:Y:S04]  /*0630*/  @!P1 LDG.E.EF R26, [R16.64] ;  /* 0x0000000a101a9981 */ /* 0x000f68000c0e1900 */
[----:B------:R-:W5:Y:S01]  /*0640*/  LDG.E.EL.64 R12, [R6.64+0x7000] ;  /* 0x0070000a060c7981 */ /* 0x000f62000c2e1b00 */
[----:B------:R-:W-:-:S02]  /*0650*/  PLOP3.LUT P0, PT, PT, PT, UP0, 0x80, 0x0 ;  /* 0x000000000000781c */ /* 0x000fc40003f0f008 */
[----:B------:R-:W-:Y:S02]  /*0660*/  PLOP3.LUT P1, PT, PT, PT, UP0, 0x80, 0x0 ;  /* 0x000000000000781c */ /* 0x000fe40003f2f008 */
[----:B--2---:R-:W-:Y:S02]  /*0670*/  I2FP.F32.S32 R35, R2 ;  /* 0x0000000200237245 */ /* 0x004fe40000201400 */
[----:B------:R-:W-:Y:S02]  /*0680*/  I2FP.F32.S32 R37, R3 ;  /* 0x0000000300257245 */ /* 0x000fe40000201400 */
[C---:B0-----:R-:W-:Y:S02]  /*0690*/  PRMT R14, R32.reuse, 0x7632, R14 ;  /* 0x00007632200e7816 */ /* 0x041fe4000000000e */
[----:B---3--:R-:W-:Y:S02]  /*06a0*/  PRMT R30, R33, 0x7632, R30 ;  /* 0x00007632211e7816 */ /* 0x008fe4000000001e */
[----:B----4-:R-:W-:Y:S01]  /*06b0*/  PRMT R3, R27, 0x7632, R3 ;  /* 0x000076321b037816 */ /* 0x010fe20000000003 */
[----:B------:R-:W-:Y:S01]  /*06c0*/  IMAD.U32 R32, R32, 0x10000, RZ ;  /* 0x0001000020207824 */ /* 0x000fe200078e00ff */
[----:B------:R-:W-:Y:S01]  /*06d0*/  FMUL R35, R0, R35 ;  /* 0x0000002300237220 */ /* 0x000fe20000400000 */
[----:B------:R-:W-:Y:S01]  /*06e0*/  IMAD.U32 R33, R33, 0x10000, RZ ;  /* 0x0001000021217824 */ /* 0x000fe200078e00ff */
[----:B-----5:R-:W-:Y:S01]  /*06f0*/  PRMT R2, R26, 0x7632, R2 ;  /* 0x000076321a027816 */ /* 0x020fe20000000002 */
[----:B------:R-:W-:Y:S01]  /*0700*/  IMAD.U32 R15, R14, 0x10000, RZ ;  /* 0x000100000e0f7824 */ /* 0x000fe200078e00ff */
[----:B------:R-:W-:Y:S01]  /*0710*/  FMUL R37, R0, R37 ;  /* 0x0000002500257220 */ /* 0x000fe20000400000 */
[----:B------:R-:W-:-:S02]  /*0720*/  IMAD.U32 R30, R30, 0x10000, RZ ;  /* 0x000100001e1e7824 */ /* 0x000fc400078e00ff */
[----:B------:R-:W-:Y:S02]  /*0730*/  IMAD.U32 R14, R3, 0x10000, RZ ;  /* 0x00010000030e7824 */ /* 0x000fe400078e00ff */
[----:B------:R-:W-:Y:S01]  /*0740*/  IMAD.U32 R27, R27, 0x10000, RZ ;  /* 0x000100001b1b7824 */ /* 0x000fe200078e00ff */
[----:B------:R-:W-:Y:S01]  /*0750*/  FFMA R33, R32, R35, R33 ;  /* 0x0000002320217223 */ /* 0x000fe20000000021 */
[----:B------:R-:W-:Y:S01]  /*0760*/  FFMA R15, R15, R37, R30 ;  /* 0x000000250f0f7223 */ /* 0x000fe2000000001e */
[----:B------:R-:W-:Y:S01]  /*0770*/  IMAD.U32 R2, R2, 0x10000, RZ ;  /* 0x0001000002027824 */ /* 0x000fe200078e00ff */
[----:B------:R-:W-:Y:S01]  /*0780*/  FADD R13, R13, R14 ;  /* 0x0000000e0d0d7221 */ /* 0x000fe20000000000 */
[----:B------:R-:W-:Y:S01]  /*0790*/  IMAD.U32 R32, R26, 0x10000, RZ ;  /* 0x000100001a207824 */ /* 0x000fe200078e00ff */
[----:B------:R-:W-:Y:S01]  /*07a0*/  FADD R27, R12, R27 ;  /* 0x0000001b0c1b7221 */ /* 0x000fe20000000000 */
[----:B------:R-:W-:Y:S01]  /*07b0*/  IMAD.U32 R12, RZ, RZ, UR9 ;  /* 0x00000009ff0c7e24 */ /* 0x000fe2000f8e00ff */
[----:B------:R-:W-:Y:S01]  /*07c0*/  FFMA R31, R13, R15, R2 ;  /* 0x0000000f0d1f7223 */ /* 0x000fe20000000002 */
[----:B------:R-:W-:Y:S01]  /*07d0*/  IADD3 R30, R24, 0x800, RZ ;  /* 0x00000800181e7810 */ /* 0x000fe20007ffe0ff */
[----:B------:R-:W-:Y:S01]  /*07e0*/  FFMA R32, R27, R33, R32 ;  /* 0x000000211b207223 */ /* 0x000fe20000000020 */
[----:B------:R-:W-:Y:S01]  /*07f0*/  IMAD.MOV.U32 R15, RZ, RZ, 0x4 ;  /* 0x00000004ff0f7424 */ /* 0x000fe200078e00ff */
[----:B------:R-:W-:Y:S01]  /*0800*/  CS2R R2, SRZ ;  /* 0x0000000000027805 */ /* 0x000fe2000001ff00 */
[----:B------:R-:W-:-:S02]  /*0810*/  IMAD.WIDE R12, R25, R12, c[0x0][0x1a0] ;  /* 0x00006800190c7625 */ /* 0x000fc400078e020c */
[----:B------:R-:W-:Y:S02]  /*0820*/  F2FP.BF16.PACK_AB R37, R31, R32 ;  /* 0x000000201f25723e */ /* 0x000fe400000010ff */
[----:B------:R-:W-:-:S03]  /*0830*/  IMAD.WIDE R14, R30, R15, c[0x0][0x178] ;  /* 0x00005e001e0e7625 */ /* 0x000fc600078e020f */
[----:B------:R0:W-:Y:S04]  /*0840*/  @!P0 STG.E [R12.64], R37 ;  /* 0x000000250c008986 */ /* 0x0001e8000c10190a */
[----:B------:R-:W2:Y:S04]  /*0850*/  @!P1 LDG.E.EF.64 R2, [R14.64] ;  /* 0x0000000a0e029981 */ /* 0x000ea8000c0e1b00 */
[----:B------:R1:W3:Y:S04]  /*0860*/  LDG.E.EL R35, [R8.64+0x1000] ;  /* 0x0010000a08237981 */ /* 0x0002e8000c2e1900 */
[----:B------:R4:W5:Y:S01]  /*0870*/  LDG.E.EL R10, [R10.64+0x1000] ;  /* 0x0010000a0a0a7981 */ /* 0x000962000c2e1900 */
[----:B------:R-:W-:Y:S01]  /*0880*/  PLOP3.LUT P0, PT, PT, PT, UP0, 0x80, 0x0 ;  /* 0x000000000000781c */ /* 0x000fe20003f0f008 */
[----:B------:R-:W-:-:S02]  /*0890*/  IMAD.U32 R27, RZ, RZ, UR9 ;  /* 0x00000009ff1b7e24 */ /* 0x000fc4000f8e00ff */
[----:B------:R-:W-:Y:S01]  /*08a0*/  IMAD.MOV.U32 R33, RZ, RZ, RZ ;  /* 0x000000ffff217224 */ /* 0x000fe200078e00ff */
[----:B------:R-:W5:Y:S01]  /*08b0*/  LDG.E.EL R34, [R4.64+0x4000] ;  /* 0x0040000a04227981 */ /* 0x000f62000c2e1900 */
[----:B------:R-:W-:-:S03]  /*08c0*/  IMAD.WIDE R26, R30, R27, c[0x0][0x160] ;  /* 0x000058001e1a7625 */ /* 0x000fc600078e021b */
[----:B------:R-:W5:Y:S05]  /*08d0*/  LDG.E.EL.64 R16, [R6.64+0x8000] ;  /* 0x0080000a06107981 */ /* 0x000f6a000c2e1b00 */
[----:B------:R1:W5:Y:S01]  /*08e0*/  @!P0 LDG.E.EF R33, [R26.64] ;  /* 0x0000000a1a218981 */ /* 0x000362000c0e1900 */
[----:B0-----:R-:W-:Y:S01]  /*08f0*/  IMAD.MOV.U32 R12, RZ, RZ, 0x40000000 ;  /* 0x40000000ff0c7424 */ /* 0x001fe200078e00ff */
[----:B------:R-:W-:-:S04]  /*0900*/  PLOP3.LUT P0, PT, PT, PT, UP0, 0x40, 0x0 ;  /* 0x000000000000781c */ /* 0x000fc80003f0e808 */
[----:B------:R-:W-:Y:S02]  /*0910*/  FSEL R36, R12, 1, P0 ;  /* 0x3f8000000c247808 */ /* 0x000fe40000000000 */
[----:B------:R-:W-:-:S03]  /*0920*/  PLOP3.LUT P0, PT, PT, PT, UP0, 0x40, 0x0 ;  /* 0x000000000000781c */ /* 0x000fc60003f0e808 */
[----:B----4-:R-:W-:-:S05]  /*0930*/  FADD R11, R36, 1 ;  /* 0x3f800000240b7421 */ /* 0x010fca0000000000 */
[----:B-1----:R-:W-:Y:S02]  /*0940*/  FSEL R8, R11, RZ, P0 ;  /* 0x000000ff0b087208 */ /* 0x002fe40000000000 */
[----:B------:R-:W-:Y:S02]  /*0950*/  PLOP3.LUT P1, PT, PT, PT, UP0, 0x40, 0x0 ;  /* 0x000000000000781c */ /* 0x000fe40003f2e808 */
[----:B------:R-:W-:-:S04]  /*0960*/  PLOP3.LUT P2, PT, PT, PT, UP0, 0x40, 0x0 ;  /* 0x000000000000781c */ /* 0x000fc80003f4e808 */
[----:B------:R-:W-:Y:S02]  /*0970*/  FSEL R29, R29, RZ, P2 ;  /* 0x000000ff1d1d7208 */ /* 0x000fe40001000000 */
[----:B------:R-:W-:Y:S02]  /*0980*/  PLOP3.LUT P3, PT, PT, PT, UP0, 0x40, 0x0 ;  /* 0x000000000000781c */ /* 0x000fe40003f6e808 */
[----:B--2---:R-:W-:Y:S02]  /*0990*/  I2FP.F32.S32 R13, R2 ;  /* 0x00000002000d7245 */ /* 0x004fe40000201400 */
[----:B------:R-:W-:Y:S01]  /*09a0*/  I2FP.F32.S32 R27, R3 ;  /* 0x00000003001b7245 */ /* 0x000fe20000201400 */
[----:B---3--:R-:W-:Y:S02]  /*09b0*/  IMAD.U32 R9, R35, 0x10000, RZ ;  /* 0x0001000023097824 */ /* 0x008fe400078e00ff */
[----:B------:R-:W-:Y:S01]  /*09c0*/  FMUL R13, R0, R13 ;  /* 0x0000000d000d7220 */ /* 0x000fe20000400000 */
[----:B------:R-:W-:Y:S01]  /*09d0*/  FADD R3, R8, R8 ;  /* 0x0000000808037221 */ /* 0x000fe20000000000 */
[----:B-----5:R-:W-:-:S03]  /*09e0*/  IMAD.U32 R2, R10, 0x10000, RZ ;  /* 0x000100000a027824 */ /* 0x020fc600078e00ff */
[----:B------:R-:W-:Y:S01]  /*09f0*/  FMUL R12, R3, 16777216 ;  /* 0x4b800000030c7820 */ /* 0x000fe20000400000 */
[--C-:B------:R-:W-:Y:S02]  /*0a00*/  FFMA R9, R9, R13, R2.reuse ;  /* 0x0000000d09097223 */ /* 0x100fe40000000002 */
[----:B------:R-:W0:Y:S01]  /*0a10*/  MUFU.RCP R13, R36 ;  /* 0x00000024000d7308 */ /* 0x000e220000001000 */
[----:B------:R-:W-:Y:S02]  /*0a20*/  FSETP.GEU.AND P0, PT, R3, 1.175494350822287508e-38, PT ;  /* 0x008000000300780b */ /* 0x000fe40003f0e000 */
[----:B------:R-:W-:Y:S02]  /*0a30*/  PRMT R35, R35, 0x7632, R35 ;  /* 0x0000763223237816 */ /* 0x000fe40000000023 */
[----:B------:R-:W-:Y:S02]  /*0a40*/  PRMT R2, R10, 0x7632, R2 ;  /* 0x000076320a027816 */ /* 0x000fe40000000002 */
[----:B------:R-:W-:Y:S01]  /*0a50*/  FSEL R14, R12, R3, !P0 ;  /* 0x000000030c0e7208 */ /* 0x000fe20004000000 */
[----:B------:R-:W-:Y:S01]  /*0a60*/  IMAD.U32 R10, R35, 0x10000, RZ ;  /* 0x00010000230a7824 */ /* 0x000fe200078e00ff */
[----:B------:R-:W-:Y:S01]  /*0a70*/  FSEL R12, R28, RZ, P1 ;  /* 0x000000ff1c0c7208 */ /* 0x000fe20000800000 */
[----:B------:R-:W-:Y:S01]  /*0a80*/  IMAD.U32 R15, R2, 0x10000, RZ ;  /* 0x00010000020f7824 */ /* 0x000fe200078e00ff */
[----:B------:R-:W-:Y:S01]  /*0a90*/  FMUL R27, R0, R27 ;  /* 0x0000001b001b7220 */ /* 0x000fe20000400000 */
[----:B------:R-:W-:Y:S01]  /*0aa0*/  PLOP3.LUT P1, PT, PT, PT, UP0, 0x40, 0x0 ;  /* 0x000000000000781c */ /* 0x000fe20003f2e808 */
[----:B------:R-:W-:Y:S01]  /*0ab0*/  FADD R2, -R29, R32 ;  /* 0x000000201d027221 */ /* 0x000fe20000000100 */
[----:B------:R-:W-:Y:S01]  /*0ac0*/  FADD R0, -R12, R31 ;  /* 0x0000001f0c007221 */ /* 0x000fe20000000100 */
[----:B------:R-:W-:Y:S01]  /*0ad0*/  FFMA R10, R10, R27, R15 ;  /* 0x0000001b0a0a7223 */ /* 0x000fe2000000000f */
[----:B------:R-:W-:Y:S01]  /*0ae0*/  FSEL R15, R11, 1, P1 ;  /* 0x3f8000000b0f7808 */ /* 0x000fe20000800000 */
[----:B------:R-:W-:Y:S01]  /*0af0*/  IMAD.U32 R27, R34, 0x10000, RZ ;  /* 0x00010000221b7824 */ /* 0x000fe200078e00ff */
[----:B0-----:R-:W-:Y:S01]  /*0b00*/  FFMA R11, R2, R13, R29 ;  /* 0x0000000d020b7223 */ /* 0x001fe2000000001d */
[----:B------:R-:W-:Y:S01]  /*0b10*/  FFMA R12, R13, R0, R12 ;  /* 0x000000000d0c7223 */ /* 0x000fe2000000000c */
[----:B------:R-:W-:Y:S01]  /*0b20*/  PRMT R34, R34, 0x7632, R34 ;  /* 0x0000763222227816 */ /* 0x000fe20000000022 */
[----:B------:R-:W0:Y:S01]  /*0b30*/  MUFU.RCP R13, R15 ;  /* 0x0000000f000d7308 */ /* 0x000e220000001000 */
[----:B------:R-:W-:Y:S01]  /*0b40*/  FMUL R29, R8, 16777216 ;  /* 0x4b800000081d7820 */ /* 0x000fe20000400000 */
[C---:B------:R-:W-:Y:S01]  /*0b50*/  IMAD.U32 R26, R33.reuse, 0x10000, RZ ;  /* 0x00010000211a7824 */ /* 0x040fe200078e00ff */
[----:B------:R-:W-:Y:S01]  /*0b60*/  FADD R27, R16, R27 ;  /* 0x0000001b101b7221 */ /* 0x000fe20000000000 */
[----:B------:R-:W-:Y:S01]  /*0b70*/  PLOP3.LUT P1, PT, PT, PT, UP0, 0x40, 0x0 ;  /* 0x000000000000781c */ /* 0x000fe20003f2e808 */
[----:B------:R-:W-:Y:S01]  /*0b80*/  IMAD.U32 R34, R34, 0x10000, RZ ;  /* 0x0001000022227824 */ /* 0x000fe200078e00ff */
[----:B------:R-:W-:Y:S01]  /*0b90*/  PRMT R33, R33, 0x7632, R33 ;  /* 0x0000763221217816 */ /* 0x000fe20000000021 */
[----:B------:R-:W-:Y:S01]  /*0ba0*/  FFMA R9, R27, R9, R26 ;  /* 0x000000091b097223 */ /* 0x000fe2000000001a */
[----:B------:R-:W-:Y:S01]  /*0bb0*/  FSEL R29, R29, R8, !P0 ;  /* 0x000000081d1d7208 */ /* 0x000fe20004000000 */
[----:B------:R-:W-:Y:S01]  /*0bc0*/  FADD R34, R17, R34 ;  /* 0x0000002211227221 */ /* 0x000fe20000000000 */
[----:B------:R-:W-:Y:S01]  /*0bd0*/  FSEL R27, R11, RZ, P1 ;  /* 0x000000ff0b1b7208 */ /* 0x000fe20000800000 */
[----:B------:R-:W-:Y:S01]  /*0be0*/  IMAD.U32 R33, R33, 0x10000, RZ ;  /* 0x0001000021217824 */ /* 0x000fe200078e00ff */
[----:B------:R-:W-:Y:S01]  /*0bf0*/  PLOP3.LUT P0, PT, PT, PT, UP0, 0x40, 0x0 ;  /* 0x000000000000781c */ /* 0x000fe20003f0e808 */
[----:B------:R-:W1:Y:S01]  /*0c00*/  MUFU.RCP R14, R14 ;  /* 0x0000000e000e7308 */ /* 0x000e620000001000 */
[----:B------:R-:W-:Y:S01]  /*0c10*/  FADD R31, R31, -R12 ;  /* 0x8000000c1f1f7221 */ /* 0x000fe20000000000 */
[----:B------:R-:W-:Y:S01]  /*0c20*/  FADD R16, -R27, R9 ;  /* 0x000000091b107221 */ /* 0x000fe20000000100 */
[----:B------:R-:W-:Y:S01]  /*0c30*/  FSEL R26, R12, RZ, P0 ;  /* 0x000000ff0c1a7208 */ /* 0x000fe20000000000 */
[----:B------:R-:W-:Y:S01]  /*0c40*/  FFMA R10, R34, R10, R33 ;  /* 0x0000000a220a7223 */ /* 0x000fe20000000021 */
[----:B------:R-:W-:Y:S01]  /*0c50*/  FADD R11, R32, -R11 ;  /* 0x8000000b200b7221 */ /* 0x000fe20000000000 */
[----:B0-----:R-:W-:Y:S01]  /*0c60*/  FFMA R28, R16, R13, R27 ;  /* 0x0000000d101c7223 */ /* 0x001fe2000000001b */
[----:B------:R-:W-:Y:S01]  /*0c70*/  FFMA R31, R0, R31, RZ ;  /* 0x0000001f001f7223 */ /* 0x000fe200000000ff */
[----:B------:R-:W-:Y:S01]  /*0c80*/  FADD R12, -R26, R10 ;  /* 0x0000000a1a0c7221 */ /* 0x000fe20000000100 */
[----:B------:R-:W-:Y:S01]  /*0c90*/  FADD R0, R3, R3 ;  /* 0x0000000303007221 */ /* 0x000fe20000000000 */
[----:B------:R-:W-:Y:S01]  /*0ca0*/  FFMA R15, R2, R11, RZ ;  /* 0x0000000b020f7223 */ /* 0x000fe200000000ff */
[----:B------:R-:W-:Y:S01]  /*0cb0*/  FADD R11, R9, -R28 ;  /* 0x8000001c090b7221 */ /* 0x000fe20000000000 */
[----:B------:R-:W-:Y:S01]  /*0cc0*/  FFMA R13, R13, R12, R26 ;  /* 0x0000000c0d0d7223 */ /* 0x000fe2000000001a */
[----:B------:R-:W-:-:S02]  /*0cd0*/  PLOP3.LUT P0, PT, PT, PT, UP0, 0x40, 0x0 ;  /* 0x000000000000781c */ /* 0x000fc40003f0e808 */
[----:B------:R-:W-:Y:S01]  /*0ce0*/  FSETP.GEU.AND P2, PT, |R0|, 1.175494350822287508e-38, PT ;  /* 0x008000000000780b */ /* 0x000fe20003f4e200 */
[----:B------:R-:W-:Y:S01]  /*0cf0*/  FFMA R2, R16, R11, R15 ;  /* 0x0000000b10027223 */ /* 0x000fe2000000000f */
[----:B-1----:R-:W-:Y:S01]  /*0d00*/  FMUL R14, R14, R29 ;  /* 0x0000001d0e0e7220 */ /* 0x002fe20000400000 */
[----:B------:R-:W-:Y:S01]  /*0d10*/  FSEL R17, R28, RZ, P0 ;  /* 0x000000ff1c117208 */ /* 0x000fe20000000000 */
[----:B------:R-:W-:Y:S01]  /*0d20*/  FADD R15, R10, -R13 ;  /* 0x8000000d0a0f7221 */ /* 0x000fe20000000000 */
[----:B------:R-:W-:Y:S01]  /*0d30*/  FSEL R16, R13, RZ, P3 ;  /* 0x000000ff0d107208 */ /* 0x000fe20001800000 */
[C---:B------:R-:W-:Y:S01]  /*0d40*/  FMUL R11, R0.reuse, 0.25 ;  /* 0x3e800000000b7820 */ /* 0x040fe20000400000 */
[----:B------:R-:W-:Y:S02]  /*0d50*/  FSETP.NEU.AND P1, PT, R3, RZ, PT ;  /* 0x000000ff0300720b */ /* 0x000fe40003f2d000 */
[----:B------:R-:W-:Y:S01]  /*0d60*/  FSETP.GT.AND P0, PT, |R0|, 8.50705917302346158658e+37, PT ;  /* 0x7e8000000000780b */ /* 0x000fe20003f04200 */
[----:B------:R-:W-:Y:S01]  /*0d70*/  FFMA R15, R12, R15, R31 ;  /* 0x0000000f0c0f7223 */ /* 0x000fe2000000001f */
[----:B------:R-:W-:Y:S01]  /*0d80*/  FSEL R13, R14, RZ, P1 ;  /* 0x000000ff0e0d7208 */ /* 0x000fe20000800000 */
[----:B------:R-:W-:Y:S01]  /*0d90*/  FADD R12, -R17, R16 ;  /* 0x00000010110c7221 */ /* 0x000fe20000000100 */
[----:B------:R-:W-:Y:S01]  /*0da0*/  FSEL R14, R11, R0, P0 ;  /* 0x000000000b0e7208 */ /* 0x000fe20000000000 */
[----:B------:R-:W-:Y:S01]  /*0db0*/  FADD R2, R2, R15 ;  /* 0x0000000f02027221 */ /* 0x000fe20000000000 */
[----:B------:R-:W-:Y:S01]  /*0dc0*/  PLOP3.LUT P1, PT, PT, PT, UP0, 0x40, 0x0 ;  /* 0x000000000000781c */ /* 0x000fe20003f2e808 */
[C---:B------:R-:W-:Y:S01]  /*0dd0*/  FMUL R15, R12.reuse, R12 ;  /* 0x0000000c0c0f7220 */ /* 0x040fe20000400000 */
[----:B------:R-:W-:Y:S01]  /*0de0*/  FFMA R12, R12, R13, R17 ;  /* 0x0000000d0c0c7223 */ /* 0x000fe20000000011 */
[----:B------:R-:W-:Y:S01]  /*0df0*/  @!P2 FMUL R14, R14, 16777216 ;  /* 0x4b8000000e0ea820 */ /* 0x000fe20000400000 */
[----:B------:R-:W-:Y:S01]  /*0e00*/  FSEL R2, R2, RZ, P1 ;  /* 0x000000ff02027208 */ /* 0x000fe20000800000 */
[----:B------:R-:W-:-:S02]  /*0e10*/  FMUL R15, R8, R15 ;  /* 0x0000000f080f7220 */ /* 0x000fc40000400000 */
[----:B------:R-:W0:Y:S02]  /*0e20*/  SHFL.BFLY PT, R17, R12, 0x10, 0x1f ;  /* 0x0e001f000c117f89 */ /* 0x000e2400000e0000 */
[----:B------:R-:W1:Y:S01]  /*0e30*/  MUFU.RCP R14, R14 ;  /* 0x0000000e000e7308 */ /* 0x000e620000001000 */
[----:B------:R-:W-:Y:S01]  /*0e40*/  FFMA R15, R13, R15, R2 ;  /* 0x0000000f0d0f7223 */ /* 0x000fe20000000002 */
[----:B------:R-:W-:-:S04]  /*0e50*/  FMUL R2, R3, 0.25 ;  /* 0x3e80000003027820 */ /* 0x000fc80000400000 */
[----:B------:R-:W2:Y:S01]  /*0e60*/  SHFL.BFLY PT, R8, R15, 0x10, 0x1f ;  /* 0x0e001f000f087f89 */ /* 0x000ea200000e0000 */
[----:B------:R-:W-:Y:S01]  /*0e70*/  FSEL R13, R2, R3, P0 ;  /* 0x00000003020d7208 */ /* 0x000fe20000000000 */
[----:B------:R-:W-:-:S04]  /*0e80*/  FADD R2, R0, R0 ;  /* 0x0000000000027221 */ /* 0x000fc80000000000 */
[----:B------:R-:W-:Y:S01]  /*0e90*/  @!P2 FMUL R13, R13, 16777216 ;  /* 0x4b8000000d0da820 */ /* 0x000fe20000400000 */
[----:B------:R-:W-:Y:S02]  /*0ea0*/  FSETP.GEU.AND P2, PT, |R2|, 1.175494350822287508e-38, PT ;  /* 0x008000000200780b */ /* 0x000fe40003f4e200 */
[----:B------:R-:W-:Y:S01]  /*0eb0*/  FSETP.NEU.AND P1, PT, R0, RZ, PT ;  /* 0x000000ff0000720b */ /* 0x000fe20003f2d000 */
[----:B-1----:R-:W-:Y:S01]  /*0ec0*/  FMUL R16, R14, R13 ;  /* 0x0000000d0e107220 */ /* 0x002fe20000400000 */
[C---:B------:R-:W-:Y:S01]  /*0ed0*/  FMUL R13, R2.reuse, 0.25 ;  /* 0x3e800000020d7820 */ /* 0x040fe20000400000 */
[----:B------:R-:W-:-:S03]  /*0ee0*/  FSETP.GT.AND P0, PT, |R2|, 8.50705917302346158658e+37, PT ;  /* 0x7e8000000200780b */ /* 0x000fc60003f04200 */
[----:B------:R-:W-:Y:S01]  /*0ef0*/  FSEL R16, R16, RZ, P1 ;  /* 0x000000ff10107208 */ /* 0x000fe20000800000 */
[----:B0-----:R-:W-:Y:S01]  /*0f00*/  FADD R17, -R12, R17 ;  /* 0x000000110c117221 */ /* 0x001fe20000000100 */
[----:B------:R-:W-:-:S03]  /*0f10*/  FSEL R26, R13, R2, P0 ;  /* 0x000000020d1a7208 */ /* 0x000fc60000000000 */
[C---:B------:R-:W-:Y:S01]  /*0f20*/  FMUL R14, R17.reuse, R17 ;  /* 0x00000011110e7220 */ /* 0x040fe20000400000 */
[----:B------:R-:W-:Y:S01]  /*0f30*/  FFMA R12, R17, R16, R12 ;  /* 0x00000010110c7223 */ /* 0x000fe2000000000c */
[----:B------:R-:W-:Y:S01]  /*0f40*/  @!P2 FMUL R26, R26, 16777216 ;  /* 0x4b8000001a1aa820 */ /* 0x000fe20000400000 */
[----:B--2---:R-:W-:Y:S01]  /*0f50*/  FADD R15, R15, R8 ;  /* 0x000000080f0f7221 */ /* 0x004fe20000000000 */
[----:B------:R-:W-:Y:S02]  /*0f60*/  FMUL R14, R3, R14 ;  /* 0x0000000e030e7220 */ /* 0x000fe40000400000 */
[----:B------:R-:W0:Y:S02]  /*0f70*/  SHFL.BFLY PT, R17, R12, 0x8, 0x1f ;  /* 0x0d001f000c117f89 */ /* 0x000e2400000e0000 */
[----:B------:R-:W1:Y:S01]  /*0f80*/  MUFU.RCP R26, R26 ;  /* 0x0000001a001a7308 */ /* 0x000e620000001000 */
[----:B------:R-:W-:Y:S01]  /*0f90*/  FFMA R14, R16, R14, R15 ;  /* 0x0000000e100e7223 */ /* 0x000fe2000000000f */
[----:B------:R-:W-:Y:S01]  /*0fa0*/  FSEL R11, R11, R0, P0 ;  /* 0x000000000b0b7208 */ /* 0x000fe20000000000 */
[----:B------:R-:W-:-:S03]  /*0fb0*/  FADD R3, R2, R2 ;  /* 0x0000000202037221 */ /* 0x000fc60000000000 */
[----:B------:R-:W2:Y:S01]  /*0fc0*/  SHFL.BFLY PT, R15, R14, 0x8, 0x1f ;  /* 0x0d001f000e0f7f89 */ /* 0x000ea200000e0000 */
[----:B------:R-:W-:Y:S01]  /*0fd0*/  @!P2 FMUL R11, R11, 16777216 ;  /* 0x4b8000000b0ba820 */ /* 0x000fe20000400000 */
[C---:B------:R-:W-:Y:S01]  /*0fe0*/  FSETP.GEU.AND P2, PT, |R3|.reuse, 1.175494350822287508e-38, PT ;  /* 0x008000000300780b */ /* 0x040fe20003f4e200 */
[C---:B------:R-:W-:Y:S01]  /*0ff0*/  FMUL R8, R3.reuse, 0.25 ;  /* 0x3e80000003087820 */ /* 0x040fe20000400000 */
[----:B------:R-:W-:Y:S02]  /*1000*/  FSETP.NEU.AND P1, PT, R2, RZ, PT ;  /* 0x000000ff0200720b */ /* 0x000fe40003f2d000 */
[----:B------:R-:W-:Y:S01]  /*1010*/  FSETP.GT.AND P0, PT, |R3|, 8.50705917302346158658e+37, PT ;  /* 0x7e8000000300780b */ /* 0x000fe20003f04200 */
[----:B-1----:R-:W-:-:S03]  /*1020*/  FMUL R11, R26, R11 ;  /* 0x0000000b1a0b7220 */ /* 0x002fc60000400000 */
[----:B------:R-:W-:Y:S02]  /*1030*/  FSEL R16, R8, R3, P0 ;  /* 0x0000000308107208 */ /* 0x000fe40000000000 */
[----:B------:R-:W-:Y:S01]  /*1040*/  FSEL R11, R11, RZ, P1 ;  /* 0x000000ff0b0b7208 */ /* 0x000fe20000800000 */
[----:B0-----:R-:W-:Y:S02]  /*1050*/  FADD R17, -R12, R17 ;  /* 0x000000110c117221 */ /* 0x001fe40000000100 */
[----:B------:R-:W-:Y:S02]  /*1060*/  @!P2 FMUL R16, R16, 16777216 ;  /* 0x4b8000001010a820 */ /* 0x000fe40000400000 */
[C---:B------:R-:W-:Y:S01]  /*1070*/  FMUL R27, R17.reuse, R17 ;  /* 0x00000011111b7220 */ /* 0x040fe20000400000 */
[----:B------:R-:W-:Y:S01]  /*1080*/  FFMA R12, R17, R11, R12 ;  /* 0x0000000b110c7223 */ /* 0x000fe2000000000c */
[----:B--2---:R-:W-:Y:S02]  /*1090*/  FADD R14, R14, R15 ;  /* 0x0000000f0e0e7221 */ /* 0x004fe40000000000 */
[----:B------:R-:W-:-:S02]  /*10a0*/  FMUL R27, R0, R27 ;  /* 0x0000001b001b7220 */ /* 0x000fc40000400000 */
[----:B------:R-:W0:Y:S01]  /*10b0*/  SHFL.BFLY PT, R15, R12, 0x4, 0x1f ;  /* 0x0c801f000c0f7f89 */ /* 0x000e2200000e0000 */
        /* <DEDUP_REMOVED lines=22> */
[----:B------:R-:W-:-:S04]  /*1220*/  FSEL R17, R8, R3, P0 ;  /* 0x0000000308117208 */ /* 0x000fc80000000000 */
[----:B------:R-:W2:Y:S01]  /*1230*/  SHFL.BFLY PT, R13, R14, 0x2, 0x1f ;  /* 0x0c401f000e0d7f89 */ /* 0x000ea200000e0000 */
[----:B------:R-:W-:Y:S01]  /*1240*/  @!P2 FMUL R17, R17, 16777216 ;  /* 0x4b8000001111a820 */ /* 0x000fe20000400000 */
[C---:B------:R-:W-:Y:S01]  /*1250*/  FADD R2, R0.reuse, R0 ;  /* 0x0000000000027221 */ /* 0x040fe20000000000 */
[----:B------:R-:W-:Y:S02]  /*1260*/  FSETP.NEU.AND P1, PT, R0, RZ, PT ;  /* 0x000000ff0000720b */ /* 0x000fe40003f2d000 */
[----:B-1----:R-:W-:Y:S02]  /*1270*/  FMUL R17, R16, R17 ;  /* 0x0000001110117220 */ /* 0x002fe40000400000 */
[C---:B------:R-:W-:Y:S01]  /*1280*/  FSETP.GEU.AND P2, PT, |R2|.reuse, 1.175494350822287508e-38, PT ;  /* 0x008000000200780b */ /* 0x040fe20003f4e200 */
[----:B------:R-:W-:Y:S02]  /*1290*/  FMUL R27, R2, 0.25 ;  /* 0x3e800000021b7820 */ /* 0x000fe40000400000 */
[----:B------:R-:W-:Y:S01]  /*12a0*/  FSEL R17, R17, RZ, P1 ;  /* 0x000000ff11117208 */ /* 0x000fe20000800000 */
[----:B0-----:R-:W-:Y:S01]  /*12b0*/  FADD R15, -R12, R15 ;  /* 0x0000000f0c0f7221 */ /* 0x001fe20000000100 */
[----:B------:R-:W-:-:S03]  /*12c0*/  FSETP.GT.AND P0, PT, |R2|, 8.50705917302346158658e+37, PT ;  /* 0x7e8000000200780b */ /* 0x000fc60003f04200 */
[C---:B------:R-:W-:Y:S01]  /*12d0*/  FMUL R8, R15.reuse, R15 ;  /* 0x0000000f0f087220 */ /* 0x040fe20000400000 */
[----:B------:R-:W-:Y:S01]  /*12e0*/  FFMA R12, R15, R17, R12 ;  /* 0x000000110f0c7223 */ /* 0x000fe2000000000c */
[----:B------:R-:W-:Y:S01]  /*12f0*/  FSEL R27, R27, R2, P0 ;  /* 0x000000021b1b7208 */ /* 0x000fe20000000000 */
[----:B--2---:R-:W-:Y:S01]  /*1300*/  FADD R14, R14, R13 ;  /* 0x0000000d0e0e7221 */ /* 0x004fe20000000000 */
[----:B------:R-:W-:Y:S02]  /*1310*/  FMUL R8, R3, R8 ;  /* 0x0000000803087220 */ /* 0x000fe40000400000 */
[----:B------:R-:W0:Y:S01]  /*1320*/  SHFL.BFLY PT, R3, R12, 0x1, 0x1f ;  /* 0x0c201f000c037f89 */ /* 0x000e2200000e0000 */
[----:B------:R-:W-:Y:S01]  /*1330*/  @!P2 FMUL R27, R27, 16777216 ;  /* 0x4b8000001b1ba820 */ /* 0x000fe20000400000 */
[----:B------:R-:W-:-:S05]  /*1340*/  FFMA R8, R17, R8, R14 ;  /* 0x0000000811087223 */ /* 0x000fca000000000e */
[----:B------:R-:W1:Y:S01]  /*1350*/  SHFL.BFLY PT, R13, R8, 0x1, 0x1f ;  /* 0x0c201f00080d7f89 */ /* 0x000e6200000e0000 */
[----:B------:R-:W2:Y:S01]  /*1360*/  MUFU.RCP R27, R27 ;  /* 0x0000001b001b7308 */ /* 0x000ea20000001000 */
[----:B------:R-:W-:-:S05]  /*1370*/  FSEL R14, R11, R0, P0 ;  /* 0x000000000b0e7208 */ /* 0x000fca0000000000 */
[----:B------:R-:W-:Y:S01]  /*1380*/  @!P2 FMUL R14, R14, 16777216 ;  /* 0x4b8000000e0ea820 */ /* 0x000fe20000400000 */
[----:B------:R-:W-:Y:S02]  /*1390*/  FSETP.NEU.AND P0, PT, R2, RZ, PT ;  /* 0x000000ff0200720b */ /* 0x000fe40003f0d000 */
[----:B------:R-:W-:Y:S02]  /*13a0*/  F2FP.BF16.PACK_AB R15, R10, R9 ;  /* 0x000000090a0f723e */ /* 0x000fe400000010ff */
[----:B------:R-:W-:Y:S01]  /*13b0*/  LOP3.LUT P2, RZ, R20, 0x1f, RZ, 0xc0, !PT ;  /* 0x0000001f14ff7812 */ /* 0x000fe2000784c0ff */
[----:B0-----:R-:W-:Y:S01]  /*13c0*/  FADD R3, -R12, R3 ;  /* 0x000000030c037221 */ /* 0x001fe20000000100 */
[----:B--2---:R-:W-:Y:S01]  /*13d0*/  FMUL R14, R27, R14 ;  /* 0x0000000e1b0e7220 */ /* 0x004fe20000400000 */
[----:B------:R-:W-:Y:S02]  /*13e0*/  PLOP3.LUT P3, PT, PT, PT, UP0, 0x80, 0x0 ;  /* 0x000000000000781c */ /* 0x000fe40003f6f008 */
[----:B------:R-:W-:-:S02]  /*13f0*/  FMUL R9, R3, R3 ;  /* 0x0000000303097220 */ /* 0x000fc40000400000 */
[----:B------:R-:W-:Y:S01]  /*1400*/  FSEL R14, R14, RZ, P0 ;  /* 0x000000ff0e0e7208 */ /* 0x000fe20000000000 */
[----:B------:R-:W-:Y:S01]  /*1410*/  IMAD.U32 R17, RZ, RZ, UR9 ;  /* 0x00000009ff117e24 */ /* 0x000fe2000f8e00ff */
[----:B------:R-:W-:Y:S01]  /*1420*/  SHF.R.U32.HI R10, RZ, 0x3, R20 ;  /* 0x00000003ff0a7819 */ /* 0x000fe20000011614 */
[----:B-1----:R-:W-:Y:S01]  /*1430*/  FADD R13, R8, R13 ;  /* 0x0000000d080d7221 */ /* 0x002fe20000000000 */
[----:B------:R-:W-:Y:S01]  /*1440*/  FMUL R0, R0, R9 ;  /* 0x0000000900007220 */ /* 0x000fe20000400000 */
[----:B------:R-:W-:Y:S01]  /*1450*/  FFMA R12, R3, R14, R12 ;  /* 0x0000000e030c7223 */ /* 0x000fe2000000000c */
[----:B------:R-:W-:Y:S01]  /*1460*/  LOP3.LUT R11, R10, 0x3c, RZ, 0xc0, !PT ;  /* 0x0000003c0a0b7812 */ /* 0x000fe200078ec0ff */
[----:B------:R-:W-:Y:S01]  /*1470*/  IMAD.WIDE R8, R30, R17, c[0x0][0x1a0] ;  /* 0x000068001e087625 */ /* 0x000fe200078e0211 */
[----:B------:R-:W-:-:S03]  /*1480*/  FFMA R14, R14, R0, R13 ;  /* 0x000000000e0e7223 */ /* 0x000fc6000000000d */
[----:B------:R-:W-:Y:S04]  /*1490*/  @!P2 STS [R11+0x80], R2 ;  /* 0x000080020b00a388 */ /* 0x000fe80000000800 */
[----:B------:R-:W-:Y:S04]  /*14a0*/  @!P3 STG.E [R8.64], R15 ;  /* 0x0000000f0800b986 */ /* 0x000fe8000c10190a */
[----:B------:R-:W-:Y:S04]  /*14b0*/  @!P2 STS [R11], R12 ;  /* 0x0000000c0b00a388 */ /* 0x000fe80000000800 */
[----:B------:R-:W-:Y:S04]  /*14c0*/  @!P2 STS [R11+0x40], R14 ;  /* 0x0000400e0b00a388 */ /* 0x000fe80000000800 */
[----:B------:R-:W-:Y:S01]  /*14d0*/  BAR.SYNC.DEFER_BLOCKING 0x0 ;  /* 0x0000000000007b1d */ /* 0x000fe20000010000 */
[----:B------:R-:W-:-:S13]  /*14e0*/  ISETP.GE.AND P1, PT, R20, 0x10, PT ;  /* 0x000000101400780c */ /* 0x000fda0003f26270 */
[----:B------:R-:W0:Y:S04]  /*14f0*/  @!P1 LDS R19, [R20.X4+0x80] ;  /* 0x0000800014139984 */ /* 0x000e280000004800 */
[----:B------:R-:W-:Y:S04]  /*1500*/  @!P1 LDS R22, [R20.X4] ;  /* 0x0000000014169984 */ /* 0x000fe80000004800 */
[----:B------:R-:W-:Y:S04]  /*1510*/  @!P1 LDS R23, [R20.X4+0x40] ;  /* 0x0000400014179984 */ /* 0x000fe80000004800 */
[----:B0-----:R-:W0:Y:S02]  /*1520*/  SHFL.BFLY PT, R10, R19, 0x8, 0x1f ;  /* 0x0d001f00130a7f89 */ /* 0x001e2400000e0000 */
[----:B0-----:R-:W-:-:S05]  /*1530*/  FADD R0, R19, R10 ;  /* 0x0000000a13007221 */ /* 0x001fca0000000000 */
[C---:B------:R-:W-:Y:S01]  /*1540*/  FSETP.GEU.AND P3, PT, |R0|.reuse, 1.175494350822287508e-38, PT ;  /* 0x008000000000780b */ /* 0x040fe20003f6e200 */
[C---:B------:R-:W-:Y:S01]  /*1550*/  FMUL R3, R0.reuse, 0.25 ;  /* 0x3e80000000037820 */ /* 0x040fe20000400000 */
[----:B------:R-:W-:Y:S01]  /*1560*/  FSETP.GT.AND P0, PT, |R0|, 8.50705917302346158658e+37, PT ;  /* 0x7e8000000000780b */ /* 0x000fe20003f04200 */
[----:B------:R-:W0:Y:S03]  /*1570*/  SHFL.BFLY PT, R13, R0, 0x4, 0x1f ;  /* 0x0c801f00000d7f89 */ /* 0x000e2600000e0000 */
[----:B------:R-:W-:Y:S02]  /*1580*/  FSEL R11, R3, R0, P0 ;  /* 0x00000000030b7208 */ /* 0x000fe40000000000 */
[----:B------:R-:W1:Y:S05]  /*1590*/  SHFL.BFLY PT, R3, R22, 0x8, 0x1f ;  /* 0x0d001f0016037f89 */ /* 0x000e6a00000e0000 */
[----:B------:R-:W-:Y:S01]  /*15a0*/  @!P3 FMUL R11, R11, 16777216 ;  /* 0x4b8000000b0bb820 */ /* 0x000fe20000400000 */
[----:B------:R-:W2:Y:S05]  /*15b0*/  SHFL.BFLY PT, R8, R23, 0x8, 0x1f ;  /* 0x0d001f0017087f89 */ /* 0x000eaa00000e0000 */
[----:B------:R-:W3:Y:S01]  /*15c0*/  MUFU.RCP R11, R11 ;  /* 0x0000000b000b7308 */ /* 0x000ee20000001000 */
[----:B------:R-:W-:-:S04]  /*15d0*/  @P0 FMUL R10, R10, 0.25 ;  /* 0x3e8000000a0a0820 */ /* 0x000fc80000400000 */
[----:B------:R-:W-:Y:S01]  /*15e0*/  @!P3 FMUL R10, R10, 16777216 ;  /* 0x4b8000000a0ab820 */ /* 0x000fe20000400000 */
[C---:B0-----:R-:W-:Y:S01]  /*15f0*/  FADD R2, R0.reuse, R13 ;  /* 0x0000000d00027221 */ /* 0x041fe20000000000 */
[----:B------:R-:W-:-:S04]  /*1600*/  FSETP.NEU.AND P3, PT, R0, RZ, PT ;  /* 0x000000ff0000720b */ /* 0x000fc80003f6d000 */
[C---:B------:R-:W-:Y:S01]  /*1610*/  FSETP.GEU.AND P4, PT, |R2|.reuse, 1.175494350822287508e-38, PT ;  /* 0x008000000200780b */ /* 0x040fe20003f8e200 */
[----:B---3--:R-:W-:Y:S01]  /*1620*/  FMUL R10, R11, R10 ;  /* 0x0000000a0b0a7220 */ /* 0x008fe20000400000 */
[----:B------:R-:W-:Y:S01]  /*1630*/  FMUL R15, R2, 0.25 ;  /* 0x3e800000020f7820 */ /* 0x000fe20000400000 */
[----:B-1----:R-:W-:Y:S01]  /*1640*/  FADD R9, -R22, R3 ;  /* 0x0000000316097221 */ /* 0x002fe20000000100 */
[----:B------:R-:W-:Y:S01]  /*1650*/  FSETP.GT.AND P0, PT, |R2|, 8.50705917302346158658e+37, PT ;  /* 0x7e8000000200780b */ /* 0x000fe20003f04200 */
[----:B------:R-:W0:Y:S01]  /*1660*/  SHFL.BFLY PT, R3, R2, 0x2, 0x1f ;  /* 0x0c401f0002037f89 */ /* 0x000e2200000e0000 */
[----:B------:R-:W-:Y:S01]  /*1670*/  FSEL R10, R10, RZ, P3 ;  /* 0x000000ff0a0a7208 */ /* 0x000fe20001800000 */
[----:B------:R-:W-:Y:S01]  /*1680*/  FMUL R12, R9, R9 ;  /* 0x00000009090c7220 */ /* 0x000fe20000400000 */
[----:B------:R-:W-:-:S03]  /*1690*/  FSEL R15, R15, R2, P0 ;  /* 0x000000020f0f7208 */ /* 0x000fc60000000000 */
[----:B------:R-:W-:Y:S01]  /*16a0*/  FFMA R22, R9, R10, R22 ;  /* 0x0000000a09167223 */ /* 0x000fe20000000016 */
[----:B--2---:R-:W-:Y:S01]  /*16b0*/  FADD R23, R23, R8 ;  /* 0x0000000817177221 */ /* 0x004fe20000000000 */
[----:B------:R-:W-:Y:S01]  /*16c0*/  FMUL R12, R19, R12 ;  /* 0x0000000c130c7220 */ /* 0x000fe20000400000 */
[----:B------:R-:W-:Y:S02]  /*16d0*/  @!P4 FMUL R15, R15, 16777216 ;  /* 0x4b8000000f0fc820 */ /* 0x000fe40000400000 */
[----:B------:R-:W1:Y:S01]  /*16e0*/  SHFL.BFLY PT, R9, R22, 0x4, 0x1f ;  /* 0x0c801f0016097f89 */ /* 0x000e6200000e0000 */
[----:B------:R-:W-:Y:S02]  /*16f0*/  FFMA R12, R10, R12, R23 ;  /* 0x0000000c0a0c7223 */ /* 0x000fe40000000017 */
[----:B------:R-:W2:Y:S01]  /*1700*/  MUFU.RCP R10, R15 ;  /* 0x0000000f000a7308 */ /* 0x000ea20000001000 */
[----:B------:R-:W-:Y:S02]  /*1710*/  @P0 FMUL R13, R13, 0.25 ;  /* 0x3e8000000d0d0820 */ /* 0x000fe40000400000 */
[----:B------:R-:W3:Y:S02]  /*1720*/  SHFL.BFLY PT, R11, R12, 0x4, 0x1f ;  /* 0x0c801f000c0b7f89 */ /* 0x000ee400000e0000 */
[----:B------:R-:W-:Y:S01]  /*1730*/  @!P4 FMUL R13, R13, 16777216 ;  /* 0x4b8000000d0dc820 */ /* 0x000fe20000400000 */
[C---:B0-----:R-:W-:Y:S01]  /*1740*/  FADD R8, R2.reuse, R3 ;  /* 0x0000000302087221 */ /* 0x041fe20000000000 */
[----:B------:R-:W-:-:S04]  /*1750*/  FSETP.NEU.AND P3, PT, R2, RZ, PT ;  /* 0x000000ff0200720b */ /* 0x000fc80003f6d000 */
[----:B------:R-:W-:Y:S01]  /*1760*/  FSETP.GEU.AND P4, PT, |R8|, 1.175494350822287508e-38, PT ;  /* 0x008000000800780b */ /* 0x000fe20003f8e200 */
[----:B--2---:R-:W-:Y:S01]  /*1770*/  FMUL R10, R10, R13 ;  /* 0x0000000d0a0a7220 */ /* 0x004fe20000400000 */
[C---:B------:R-:W-:Y:S01]  /*1780*/  FMUL R17, R8.reuse, 0.25 ;  /* 0x3e80000008117820 */ /* 0x040fe20000400000 */
[----:B------:R-:W-:Y:S01]  /*1790*/  FSETP.GT.AND P0, PT, |R8|, 8.50705917302346158658e+37, PT ;  /* 0x7e8000000800780b */ /* 0x000fe20003f04200 */
[----:B-1----:R-:W-:Y:S02]  /*17a0*/  FADD R13, -R22, R9 ;  /* 0x00000009160d7221 */ /* 0x002fe40000000100 */
[----:B------:R-:W-:Y:S02]  /*17b0*/  FSEL R10, R10, RZ, P3 ;  /* 0x000000ff0a0a7208 */ /* 0x000fe40001800000 */
[----:B------:R-:W-:Y:S01]  /*17c0*/  FSEL R17, R17, R8, P0 ;  /* 0x0000000811117208 */ /* 0x000fe20000000000 */
[C---:B------:R-:W-:Y:S01]  /*17d0*/  FMUL R15, R13.reuse, R13 ;  /* 0x0000000d0d0f7220 */ /* 0x040fe20000400000 */
[----:B------:R-:W0:Y:S01]  /*17e0*/  SHFL.BFLY PT, R9, R8, 0x1, 0x1f ;  /* 0x0c201f0008097f89 */ /* 0x000e2200000e0000 */
[----:B------:R-:W-:Y:S01]  /*17f0*/  FFMA R13, R13, R10, R22 ;  /* 0x0000000a0d0d7223 */ /* 0x000fe20000000016 */
[----:B---3--:R-:W-:Y:S01]  /*1800*/  FADD R11, R12, R11 ;  /* 0x0000000b0c0b7221 */ /* 0x008fe20000000000 */
[----:B------:R-:W-:Y:S01]  /*1810*/  FMUL R15, R0, R15 ;  /* 0x0000000f000f7220 */ /* 0x000fe20000400000 */
[----:B------:R-:W-:-:S02]  /*1820*/  @!P4 FMUL R17, R17, 16777216 ;  /* 0x4b8000001111c820 */ /* 0x000fc40000400000 */
[----:B------:R-:W1:Y:S01]  /*1830*/  SHFL.BFLY PT, R0, R13, 0x2, 0x1f ;  /* 0x0c401f000d007f89 */ /* 0x000e6200000e0000 */
[----:B------:R-:W-:Y:S01]  /*1840*/  FFMA R15, R10, R15, R11 ;  /* 0x0000000f0a0f7223 */ /* 0x000fe2000000000b */
[----:B------:R-:W2:Y:S01]  /*1850*/  MUFU.RCP R12, R17 ;  /* 0x00000011000c7308 */ /* 0x000ea20000001000 */
[----:B------:R-:W-:-:S03]  /*1860*/  @P0 FMUL R3, R3, 0.25 ;  /* 0x3e80000003030820 */ /* 0x000fc60000400000 */
[----:B------:R-:W3:Y:S01]  /*1870*/  SHFL.BFLY PT, R10, R15, 0x2, 0x1f ;  /* 0x0c401f000f0a7f89 */ /* 0x000ee200000e0000 */
[----:B------:R-:W-:Y:S01]  /*1880*/  @!P4 FMUL R3, R3, 16777216 ;  /* 0x4b8000000303c820 */ /* 0x000fe20000400000 */
[----:B------:R-:W-:-:S03]  /*1890*/  FSETP.NEU.AND P0, PT, R8, RZ, PT ;  /* 0x000000ff0800720b */ /* 0x000fc60003f0d000 */
[----:B--2---:R-:W-:Y:S01]  /*18a0*/  FMUL R12, R12, R3 ;  /* 0x000000030c0c7220 */ /* 0x004fe20000400000 */
[----:B0-----:R-:W-:-:S04]  /*18b0*/  FADD R11, R8, R9 ;  /* 0x00000009080b7221 */ /* 0x001fc80000000000 */
[----:B------:R-:W-:Y:S01]  /*18c0*/  FSEL R12, R12, RZ, P0 ;  /* 0x000000ff0c0c7208 */ /* 0x000fe20000000000 */
[----:B-1----:R-:W-:Y:S01]  /*18d0*/  FADD R0, -R13, R0 ;  /* 0x000000000d007221 */ /* 0x002fe20000000100 */
[C---:B------:R-:W-:Y:S01]  /*18e0*/  FSETP.GEU.AND P3, PT, |R11|.reuse, 1.175494350822287508e-38, PT ;  /* 0x008000000b00780b */ /* 0x040fe20003f6e200 */
[C---:B------:R-:W-:Y:S01]  /*18f0*/  FMUL R14, R11.reuse, 0.25 ;  /* 0x3e8000000b0e7820 */ /* 0x040fe20000400000 */
[----:B------:R-:W-:Y:S01]  /*1900*/  FSETP.GT.AND P0, PT, |R11|, 8.50705917302346158658e+37, PT ;  /* 0x7e8000000b00780b */ /* 0x000fe20003f04200 */
[C---:B------:R-:W-:Y:S01]  /*1910*/  FMUL R3, R0.reuse, R0 ;  /* 0x0000000000037220 */ /* 0x040fe20000400000 */
[----:B------:R-:W-:Y:S01]  /*1920*/  FFMA R0, R0, R12, R13 ;  /* 0x0000000c00007223 */ /* 0x000fe2000000000d */
[----:B---3--:R-:W-:Y:S01]  /*1930*/  FADD R15, R15, R10 ;  /* 0x0000000a0f0f7221 */ /* 0x008fe20000000000 */
[----:B------:R-:W-:Y:S01]  /*1940*/  FSEL R14, R14, R11, P0 ;  /* 0x0000000b0e0e7208 */ /* 0x000fe20000000000 */
[----:B------:R-:W-:Y:S02]  /*1950*/  FMUL R3, R2, R3 ;  /* 0x0000000302037220 */ /* 0x000fe40000400000 */
[----:B------:R-:W0:Y:S02]  /*1960*/  SHFL.BFLY PT, R13, R0, 0x1, 0x1f ;  /* 0x0c201f00000d7f89 */ /* 0x000e2400000e0000 */
[----:B------:R-:W-:-:S02]  /*1970*/  FFMA R3, R12, R3, R15 ;  /* 0x000000030c037223 */ /* 0x000fc4000000000f */
[----:B------:R-:W-:-:S03]  /*1980*/  @!P3 FMUL R14, R14, 16777216 ;  /* 0x4b8000000e0eb820 */ /* 0x000fc60000400000 */
[----:B------:R-:W1:Y:S03]  /*1990*/  SHFL.BFLY PT, R2, R3, 0x1, 0x1f ;  /* 0x0c201f0003027f89 */ /* 0x000e6600000e0000 */
[----:B------:R-:W2:Y:S01]  /*19a0*/  MUFU.RCP R14, R14 ;  /* 0x0000000e000e7308 */ /* 0x000ea20000001000 */
[----:B------:R-:W-:Y:S01]  /*19b0*/  @P0 FMUL R9, R9, 0.25 ;  /* 0x3e80000009090820 */ /* 0x000fe20000400000 */
[----:B------:R-:W-:-:S03]  /*19c0*/  LOP3.LUT P0, RZ, R20, 0xf, RZ, 0xc0, !PT ;  /* 0x0000000f14ff7812 */ /* 0x000fc6000780c0ff */
[----:B------:R-:W-:Y:S01]  /*19d0*/  @!P3 FMUL R9, R9, 16777216 ;  /* 0x4b8000000909b820 */ /* 0x000fe20000400000 */
[----:B------:R-:W-:Y:S02]  /*19e0*/  FSETP.NEU.AND P3, PT, R11, RZ, PT ;  /* 0x000000ff0b00720b */ /* 0x000fe40003f6d000 */
[----:B------:R-:W-:Y:S01]  /*19f0*/  ISETP.LT.AND P0, PT, R20, 0x10, !P0 ;  /* 0x000000101400780c */ /* 0x000fe20004701270 */
[----:B0-----:R-:W-:Y:S01]  /*1a00*/  FADD R13, -R0, R13 ;  /* 0x0000000d000d7221 */ /* 0x001fe20000000100 */
[----:B--2---:R-:W-:-:S03]  /*1a10*/  FMUL R9, R14, R9 ;  /* 0x000000090e097220 */ /* 0x004fc60000400000 */
[----:B------:R-:W-:Y:S02]  /*1a20*/  FMUL R15, R13, R13 ;  /* 0x0000000d0d0f7220 */ /* 0x000fe40000400000 */
[----:B------:R-:W-:Y:S01]  /*1a30*/  FSEL R9, R9, RZ, P3 ;  /* 0x000000ff09097208 */ /* 0x000fe20001800000 */
[----:B-1----:R-:W-:Y:S01]  /*1a40*/  FADD R2, R3, R2 ;  /* 0x0000000203027221 */ /* 0x002fe20000000000 */
[----:B------:R-:W-:-:S03]  /*1a50*/  FMUL R8, R8, R15 ;  /* 0x0000000f08087220 */ /* 0x000fc60000400000 */
[----:B------:R-:W-:Y:S01]  /*1a60*/  FFMA R15, R13, R9, R0 ;  /* 0x000000090d0f7223 */ /* 0x000fe20000000000 */
[----:B------:R-:W-:Y:S01]  /*1a70*/  FFMA R17, R9, R8, R2 ;  /* 0x0000000809117223 */ /* 0x000fe20000000002 */
[----:B------:R0:W-:Y:S04]  /*1a80*/  @P0 STS [R20.X4+0x80], R11 ;  /* 0x0000800b14000388 */ /* 0x0001e80000004800 */
[----:B------:R-:W-:Y:S04]  /*1a90*/  @P0 STS [R20.X4], R15 ;  /* 0x0000000f14000388 */ /* 0x000fe80000004800 */
[----:B------:R-:W-:Y:S04]  /*1aa0*/  @P0 STS [R20.X4+0x40], R17 ;  /* 0x0000401114000388 */ /* 0x000fe80000004800 */
[----:B------:R-:W-:Y:S01]  /*1ab0*/  BAR.SYNC.DEFER_BLOCKING 0x0 ;  /* 0x0000000000007b1d */ /* 0x000fe20000010000 */
[----:B------:R-:W-:Y:S01]  /*1ac0*/  PLOP3.LUT P3, PT, PT, PT, UP0, 0x80, 0x0 ;  /* 0x000000000000781c */ /* 0x000fe20003f6f008 */
[----:B------:R-:W-:-:S02]  /*1ad0*/  IMAD.U32 R13, RZ, RZ, UR9 ;  /* 0x00000009ff0d7e24 */ /* 0x000fc4000f8e00ff */
[----:B------:R-:W-:Y:S02]  /*1ae0*/  IMAD.MOV.U32 R14, RZ, RZ, RZ ;  /* 0x000000ffff0e7224 */ /* 0x000fe400078e00ff */
[----:B------:R-:W-:Y:S01]  /*1af0*/  IMAD.WIDE R12, R24, R13, c[0x0][0x1a0] ;  /* 0x00006800180c7625 */ /* 0x000fe200078e020d */
[----:B------:R-:W2:Y:S04]  /*1b00*/  LDG.E.EL R16, [R4.64+0x6000] ;  /* 0x0060000a04107981 */ /* 0x000ea8000c2e1900 */
[----:B------:R-:W3:Y:S04]  /*1b10*/  LDG.E.EL.64 R2, [R6.64+0xc000] ;  /* 0x00c0000a06027981 */ /* 0x000ee8000c2e1b00 */
[----:B------:R-:W4:Y:S04]  /*1b20*/  LDG.E.EL R19, [R4.64+0x4800] ;  /* 0x0048000a04137981 */ /* 0x000f28000c2e1900 */
[----:B------:R-:W5:Y:S04]  /*1b30*/  @!P3 LDG.E.EF R14, [R12.64] ;  /* 0x0000000a0c0eb981 */ /* 0x000f68000c0e1900 */
[----:B------:R-:W5:Y:S04]  /*1b40*/  LDG.E.EL.64 R8, [R6.64+0x9000] ;  /* 0x0090000a06087981 */ /* 0x000f68000c2e1b00 */
[----:B------:R-:W1:Y:S04]  /*1b50*/  LDS R0, [0x40] ;  /* 0x00004000ff007984 */ /* 0x000e680000000800 */
[----:B------:R-:W2:Y:S01]  /*1b60*/  LDS R10, [RZ] ;  /* 0x00000000ff0a7984 */ /* 0x000ea20000000800 */
[----:B0-----:R-:W-:Y:S01]  /*1b70*/  IMAD.MOV.U32 R11, RZ, RZ, 0x39aaaaab ;  /* 0x39aaaaabff0b7424 */ /* 0x001fe200078e00ff */
[----:B------:R-:W-:-:S02]  /*1b80*/  PLOP3.LUT P3, PT, PT, PT, UP0, 0x80, 0x0 ;  /* 0x000000000000781c */ /* 0x000fc40003f6f008 */
[----:B------:R-:W-:Y:S01]  /*1b90*/  PLOP3.LUT P4, PT, PT, PT, UP0, 0x80, 0x0 ;  /* 0x000000000000781c */ /* 0x000fe20003f8f008 */
[----:B-1----:R-:W-:-:S06]  /*1ba0*/  FFMA R0, R0, R11, 9.9999999747524270788e-07 ;  /* 0x358637bd00007423 */ /* 0x002fcc000000000b */
[----:B------:R-:W0:Y:S01]  /*1bb0*/  MUFU.RSQ R0, R0 ;  /* 0x0000000000007308 */ /* 0x000e220000001400 */
[C---:B--2---:R-:W-:Y:S01]  /*1bc0*/  IMAD.U32 R11, R16.reuse, 0x10000, RZ ;  /* 0x00010000100b7824 */ /* 0x044fe200078e00ff */
[----:B------:R-:W-:-:S03]  /*1bd0*/  PRMT R16, R16, 0x7632, R16 ;  /* 0x0000763210107816 */ /* 0x000fc60000000010 */
[--C-:B---3--:R-:W-:Y:S01]  /*1be0*/  FADD R15, R2, R11.reuse ;  /* 0x0000000b020f7221 */ /* 0x108fe20000000000 */
[----:B----4-:R-:W-:Y:S02]  /*1bf0*/  PRMT R11, R19, 0x7632, R11 ;  /* 0x00007632130b7816 */ /* 0x010fe4000000000b */
[----:B-----5:R-:W-:-:S03]  /*1c00*/  PRMT R2, R14, 0x7632, R2 ;  /* 0x000076320e027816 */ /* 0x020fc60000000002 */
[----:B------:R-:W-:Y:S02]  /*1c10*/  IMAD.U32 R12, R11, 0x10000, RZ ;  /* 0x000100000b0c7824 */ /* 0x000fe400078e00ff */
[----:B------:R-:W-:Y:S02]  /*1c20*/  IMAD.U32 R16, R16, 0x10000, RZ ;  /* 0x0001000010107824 */ /* 0x000fe400078e00ff */
[----:B------:R-:W-:Y:S02]  /*1c30*/  IMAD.U32 R13, R14, 0x10000, RZ ;  /* 0x000100000e0d7824 */ /* 0x000fe400078e00ff */
[----:B------:R-:W-:Y:S01]  /*1c40*/  IMAD.U32 R11, R2, 0x10000, RZ ;  /* 0x00010000020b7824 */ /* 0x000fe200078e00ff */
[----:B------:R-:W-:Y:S01]  /*1c50*/  FADD R3, R3, R16 ;  /* 0x0000001003037221 */ /* 0x000fe20000000000 */
[----:B------:R-:W-:Y:S01]  /*1c60*/  IMAD.U32 R19, R19, 0x10000, RZ ;  /* 0x0001000013137824 */ /* 0x000fe200078e00ff */
[C---:B------:R-:W-:Y:S01]  /*1c70*/  FADD R13, -R10.reuse, R13 ;  /* 0x0000000d0a0d7221 */ /* 0x040fe20000000100 */
[----:B------:R-:W-:Y:S01]  /*1c80*/  FADD R11, -R10, R11 ;  /* 0x0000000b0a0b7221 */ /* 0x000fe20000000100 */
[----:B------:R-:W-:Y:S01]  /*1c90*/  FADD R9, R9, R12 ;  /* 0x0000000c09097221 */ /* 0x000fe20000000000 */
[----:B------:R-:W-:Y:S01]  /*1ca0*/  FADD R8, R8, R19 ;  /* 0x0000001308087221 */ /* 0x000fe20000000000 */
[----:B------:R-:W-:Y:S01]  /*1cb0*/  FADD R2, R15, 1 ;  /* 0x3f8000000f027421 */ /* 0x000fe20000000000 */
[C---:B0-----:R-:W-:Y:S01]  /*1cc0*/  FMUL R13, R0.reuse, R13 ;  /* 0x0000000d000d7220 */ /* 0x041fe20000400000 */
[----:B------:R-:W-:Y:S01]  /*1cd0*/  FADD R3, R3, 1 ;  /* 0x3f80000003037421 */ /* 0x000fe20000000000 */
[----:B------:R-:W-:-:S02]  /*1ce0*/  FMUL R14, R0, R11 ;  /* 0x0000000b000e7220 */ /* 0x000fc40000400000 */
[----:B------:R-:W-:Y:S01]  /*1cf0*/  FFMA R11, R13, R2, R8 ;  /* 0x000000020d0b7223 */ /* 0x000fe20000000008 */
[----:B------:R-:W-:Y:S01]  /*1d00*/  IMAD.U32 R13, RZ, RZ, UR9 ;  /* 0x00000009ff0d7e24 */ /* 0x000fe2000f8e00ff */
[----:B------:R-:W-:Y:S01]  /*1d10*/  FFMA R14, R14, R3, R9 ;  /* 0x000000030e0e7223 */ /* 0x000fe20000000009 */
[----:B------:R-:W-:Y:S02]  /*1d20*/  IMAD.U32 R16, RZ, RZ, UR9 ;  /* 0x00000009ff107e24 */ /* 0x000fe4000f8e00ff */
[----:B------:R-:W-:Y:S02]  /*1d30*/  IMAD.WIDE R12, R24, R13, c[0x0][0x1a8] ;  /* 0x00006a00180c7625 */ /* 0x000fe400078e020d */
[----:B------:R-:W-:Y:S02]  /*1d40*/  F2FP.BF16.PACK_AB R27, R14, R11 ;  /* 0x0000000b0e1b723e */ /* 0x000fe400000010ff */
[----:B------:R-:W-:Y:S02]  /*1d50*/  IMAD.MOV.U32 R15, RZ, RZ, RZ ;  /* 0x000000ffff0f7224 */ /* 0x000fe400078e00ff */
[----:B------:R-:W-:Y:S01]  /*1d60*/  IMAD.WIDE R16, R25, R16, c[0x0][0x1a0] ;  /* 0x0000680019107625 */ /* 0x000fe200078e0210 */
[----:B------:R0:W-:Y:S04]  /*1d70*/  @!P3 STG.E [R12.64], R27 ;  /* 0x0000001b0c00b986 */ /* 0x0001e8000c10190a */
[----:B------:R-:W2:Y:S04]  /*1d80*/  LDG.E.EL R19, [R4.64+0x6800] ;  /* 0x0068000a04137981 */ /* 0x000ea8000c2e1900 */
[----:B------:R-:W3:Y:S04]  /*1d90*/  LDG.E.EL.64 R2, [R6.64+0xd000] ;  /* 0x00d0000a06027981 */ /* 0x000ee8000c2e1b00 */
[----:B------:R1:W4:Y:S04]  /*1da0*/  @!P4 LDG.E.EF R15, [R16.64] ;  /* 0x0000000a100fc981 */ /* 0x000328000c0e1900 */
[----:B------:R-:W5:Y:S04]  /*1db0*/  LDG.E.EL R22, [R4.64+0x5000] ;  /* 0x0050000a04167981 */ /* 0x000f68000c2e1900 */
[----:B------:R-:W5:Y:S01]  /*1dc0*/  LDG.E.EL.64 R8, [R6.64+0xa000] ;  /* 0x00a0000a06087981 */ /* 0x000f62000c2e1b00 */
[----:B------:R-:W-:Y:S01]  /*1dd0*/  PLOP3.LUT P3, PT, PT, PT, UP0, 0x80, 0x0 ;  /* 0x000000000000781c */ /* 0x000fe20003f6f008 */
[----:B-1----:R-:W-:-:S04]  /*1de0*/  IMAD.U32 R17, RZ, RZ, UR9 ;  /* 0x00000009ff117e24 */ /* 0x002fc8000f8e00ff */
[----:B------:R-:W-:-:S04]  /*1df0*/  IMAD.WIDE R16, R30, R17, c[0x0][0x1a0] ;  /* 0x000068001e107625 */ /* 0x000fc800078e0211 */
[C---:B--2---:R-:W-:Y:S01]  /*1e00*/  IMAD.U32 R23, R19.reuse, 0x10000, RZ ;  /* 0x0001000013177824 */ /* 0x044fe200078e00ff */
[----:B------:R-:W-:-:S03]  /*1e10*/  PRMT R19, R19, 0x7632, R19 ;  /* 0x0000763213137816 */ /* 0x000fc60000000013 */
[--C-:B---3--:R-:W-:Y:S01]  /*1e20*/  FADD R26, R2, R23.reuse ;  /* 0x00000017021a7221 */ /* 0x108fe20000000000 */
[----:B----4-:R-:W-:Y:S01]  /*1e30*/  PRMT R2, R15, 0x7632, R2 ;  /* 0x000076320f027816 */ /* 0x010fe20000000002 */
[----:B0-----:R-:W-:Y:S02]  /*1e40*/  IMAD.U32 R12, R19, 0x10000, RZ ;  /* 0x00010000130c7824 */ /* 0x001fe400078e00ff */
[----:B------:R-:W-:Y:S01]  /*1e50*/  IMAD.U32 R15, R15, 0x10000, RZ ;  /* 0x000100000f0f7824 */ /* 0x000fe200078e00ff */
[----:B-----5:R-:W-:Y:S01]  /*1e60*/  PRMT R23, R22, 0x7632, R23 ;  /* 0x0000763216177816 */ /* 0x020fe20000000017 */
[----:B------:R-:W-:Y:S01]  /*1e70*/  IMAD.U32 R13, R2, 0x10000, RZ ;  /* 0x00010000020d7824 */ /* 0x000fe200078e00ff */
[----:B------:R-:W-:Y:S01]  /*1e80*/  FADD R3, R3, R12 ;  /* 0x0000000c03037221 */ /* 0x000fe20000000000 */
[----:B------:R-:W-:Y:S01]  /*1e90*/  IMAD.U32 R19, R22, 0x10000, RZ ;  /* 0x0001000016137824 */ /* 0x000fe200078e00ff */
[C---:B------:R-:W-:Y:S01]  /*1ea0*/  FADD R15, -R10.reuse, R15 ;  /* 0x0000000f0a0f7221 */ /* 0x040fe20000000100 */
[----:B------:R-:W-:Y:S01]  /*1eb0*/  IMAD.U32 R2, R23, 0x10000, RZ ;  /* 0x0001000017027824 */ /* 0x000fe200078e00ff */
[----:B------:R-:W-:Y:S01]  /*1ec0*/  FADD R13, -R10, R13 ;  /* 0x0000000d0a0d7221 */ /* 0x000fe20000000100 */
[----:B------:R-:W-:Y:S01]  /*1ed0*/  FADD R8, R8, R19 ;  /* 0x0000001308087221 */ /* 0x000fe20000000000 */
[----:B------:R-:W-:Y:S01]  /*1ee0*/  FMUL R15, R0, R15 ;  /* 0x0000000f000f7220 */ /* 0x000fe20000400000 */
[----:B------:R-:W-:Y:S01]  /*1ef0*/  FADD R2, R9, R2 ;  /* 0x0000000209027221 */ /* 0x000fe20000000000 */
[----:B------:R-:W-:Y:S01]  /*1f00*/  FADD R26, R26, 1 ;  /* 0x3f8000001a1a7421 */ /* 0x000fe20000000000 */
[----:B------:R-:W-:Y:S01]  /*1f10*/  FMUL R13, R0, R13 ;  /* 0x0000000d000d7220 */ /* 0x000fe20000400000 */
[----:B------:R-:W-:-:S02]  /*1f20*/  FADD R22, R3, 1 ;  /* 0x3f80000003167421 */ /* 0x000fc40000000000 */
[----:B------:R-:W-:Y:S01]  /*1f30*/  FFMA R15, R15, R26, R8 ;  /* 0x0000001a0f0f7223 */ /* 0x000fe20000000008 */
[----:B------:R-:W-:Y:S01]  /*1f40*/  IMAD.U32 R8, RZ, RZ, UR9 ;  /* 0x00000009ff087e24 */ /* 0x000fe2000f8e00ff */
[----:B------:R-:W-:-:S03]  /*1f50*/  FFMA R22, R13, R22, R2 ;  /* 0x000000160d167223 */ /* 0x000fc60000000002 */
[----:B------:R-:W-:Y:S02]  /*1f60*/  IMAD.WIDE R2, R25, R8, c[0x0][0x1a8] ;  /* 0x00006a0019027625 */ /* 0x000fe400078e0208 */
[----:B------:R-:W-:-:S05]  /*1f70*/  F2FP.BF16.PACK_AB R29, R22, R15 ;  /* 0x0000000f161d723e */ /* 0x000fca00000010ff */
[----:B------:R-:W-:Y:S01]  /*1f80*/  @!P3 STG.E [R2.64], R29 ;  /* 0x0000001d0200b986 */ /* 0x000fe2000c10190a */
[----:B------:R-:W-:-:S03]  /*1f90*/  PLOP3.LUT P3, PT, PT, PT, UP0, 0x80, 0x0 ;  /* 0x000000000000781c */ /* 0x000fc60003f6f008 */
[----:B------:R0:W2:Y:S01]  /*1fa0*/  LDG.E.EL R23, [R4.64+0x7000] ;  /* 0x0070000a04177981 */ /* 0x0000a2000c2e1900 */
[----:B------:R-:W-:-:S03]  /*1fb0*/  IMAD.MOV.U32 R19, RZ, RZ, RZ ;  /* 0x000000ffff137224 */ /* 0x000fc600078e00ff */
[----:B------:R-:W3:Y:S04]  /*1fc0*/  LDG.E.EL.64 R8, [R6.64+0xe000] ;  /* 0x00e0000a06087981 */ /* 0x000ee8000c2e1b00 */
[----:B------:R0:W4:Y:S04]  /*1fd0*/  LDG.E.EL R27, [R4.64+0x5800] ;  /* 0x0058000a041b7981 */ /* 0x000128000c2e1900 */
[----:B------:R-:W5:Y:S04]  /*1fe0*/  @!P3 LDG.E.EF R19, [R16.64] ;  /* 0x0000000a1013b981 */ /* 0x000f68000c0e1900 */
[----:B------:R1:W4:Y:S01]  /*1ff0*/  LDG.E.EL.64 R12, [R6.64+0xb000] ;  /* 0x00b0000a060c7981 */ /* 0x000322000c2e1b00 */
[----:B------:R-:W-:-:S04]  /*2000*/  PLOP3.LUT P3, PT, PT, PT, UP0, 0x40, 0x0 ;  /* 0x000000000000781c */ /* 0x000fc80003f6e808 */
[----:B------:R-:W-:Y:S02]  /*2010*/  FSEL R26, R11, +INF , P3 ;  /* 0x7f8000000b1a7808 */ /* 0x000fe40001800000 */
[----:B------:R-:W-:Y:S02]  /*2020*/  PLOP3.LUT P3, PT, PT, PT, UP0, 0x40, 0x0 ;  /* 0x000000000000781c */ /* 0x000fe40003f6e808 */
[----:B------:R-:W-:Y:S02]  /*2030*/  FSETP.NAN.AND P5, PT, R26, R26, PT ;  /* 0x0000001a1a00720b */ /* 0x000fe40003fa8000 */
[----:B0-----:R-:W-:-:S04]  /*2040*/  FSEL R5, R14, +INF , P3 ;  /* 0x7f8000000e057808 */ /* 0x001fc80001800000 */
[----:B------:R-:W-:Y:S02]  /*2050*/  FSETP.NAN.AND P3, PT, R5, R5, PT ;  /* 0x000000050500720b */ /* 0x000fe40003f68000 */
[----:B------:R-:W-:-:S05]  /*2060*/  FSETP.GEU.AND P6, PT, R26, R15, PT ;  /* 0x0000000f1a00720b */ /* 0x000fca0003fce000 */
[----:B------:R-:W-:Y:S02]  /*2070*/  @!P5 FSEL R26, R26, R15, !P6 ;  /* 0x0000000f1a1ad208 */ /* 0x000fe40007000000 */
[CC--:B------:R-:W-:Y:S02]  /*2080*/  FSETP.GEU.AND P6, PT, R5.reuse, R22.reuse, PT ;  /* 0x000000160500720b */ /* 0x0c0fe40003fce000 */
[----:B------:R-:W-:Y:S02]  /*2090*/  PLOP3.LUT P4, PT, PT, PT, UP0, 0x40, 0x0 ;  /* 0x000000000000781c */ /* 0x000fe40003f8e808 */
[----:B------:R-:W-:Y:S02]  /*20a0*/  PLOP3.LUT P5, PT, PT, PT, UP0, 0x40, 0x0 ;  /* 0x000000000000781c */ /* 0x000fe40003fae808 */
[----:B------:R-:W-:Y:S02]  /*20b0*/  @!P3 FSEL R5, R5, R22, !P6 ;  /* 0x000000160505b208 */ /* 0x000fe40007000000 */
[----:B------:R-:W-:-:S02]  /*20c0*/  FSEL R26, R26, +INF , P4 ;  /* 0x7f8000001a1a7808 */ /* 0x000fc40002000000 */
[----:B------:R-:W-:Y:S02]  /*20d0*/  FSEL R5, R5, +INF , P5 ;  /* 0x7f80000005057808 */ /* 0x000fe40002800000 */
[----:B------:R-:W-:Y:S02]  /*20e0*/  FSETP.NAN.AND P3, PT, R26, R26, PT ;  /* 0x0000001a1a00720b */ /* 0x000fe40003f68000 */
[----:B------:R-:W-:Y:S02]  /*20f0*/  FSETP.NAN.AND P4, PT, R5, R5, PT ;  /* 0x000000050500720b */ /* 0x000fe40003f88000 */
[----:B--2---:R-:W-:-:S05]  /*2100*/  PRMT R4, R23, 0x7632, R4 ;  /* 0x0000763217047816 */ /* 0x004fca0000000004 */
[----:B------:R-:W-:-:S04]  /*2110*/  IMAD.U32 R4, R4, 0x10000, RZ ;  /* 0x0001000004047824 */ /* 0x000fc800078e00ff */
[--C-:B---3--:R-:W-:Y:S01]  /*2120*/  FADD R9, R9, R4.reuse ;  /* 0x0000000409097221 */ /* 0x108fe20000000000 */
[----:B-----5:R-:W-:Y:S01]  /*2130*/  PRMT R4, R19, 0x7632, R4 ;  /* 0x0000763213047816 */ /* 0x020fe20000000004 */
[----:B------:R-:W-:Y:S01]  /*2140*/  IMAD.U32 R23, R23, 0x10000, RZ ;  /* 0x0001000017177824 */ /* 0x000fe200078e00ff */
[----:B----4-:R-:W-:Y:S01]  /*2150*/  PRMT R28, R27, 0x7632, R28 ;  /* 0x000076321b1c7816 */ /* 0x010fe2000000001c */
[----:B------:R-:W-:Y:S02]  /*2160*/  IMAD.U32 R19, R19, 0x10000, RZ ;  /* 0x0001000013137824 */ /* 0x000fe400078e00ff */
[----:B-1----:R-:W-:Y:S01]  /*2170*/  IMAD.U32 R7, R4, 0x10000, RZ ;  /* 0x0001000004077824 */ /* 0x002fe200078e00ff */
[----:B------:R-:W-:Y:S01]  /*2180*/  FADD R8, R8, R23 ;  /* 0x0000001708087221 */ /* 0x000fe20000000000 */
[----:B------:R-:W-:Y:S01]  /*2190*/  IMAD.U32 R27, R27, 0x10000, RZ ;  /* 0x000100001b1b7824 */ /* 0x000fe200078e00ff */
[C---:B------:R-:W-:Y:S01]  /*21a0*/  FADD R19, -R10.reuse, R19 ;  /* 0x000000130a137221 */ /* 0x040fe20000000100 */
[----:B------:R-:W-:Y:S01]  /*21b0*/  FADD R7, -R10, R7 ;  /* 0x000000070a077221 */ /* 0x000fe20000000100 */
[----:B------:R-:W-:Y:S01]  /*21c0*/  IMAD.U32 R28, R28, 0x10000, RZ ;  /* 0x000100001c1c7824 */ /* 0x000fe200078e00ff */
[----:B------:R-:W-:Y:S01]  /*21d0*/  FADD R12, R12, R27 ;  /* 0x0000001b0c0c7221 */ /* 0x000fe20000000000 */
[----:B------:R-:W-:Y:S01]  /*21e0*/  FADD R8, R8, 1 ;  /* 0x3f80000008087421 */ /* 0x000fe20000000000 */
[C---:B------:R-:W-:Y:S01]  /*21f0*/  FMUL R19, R0.reuse, R19 ;  /* 0x0000001300137220 */ /* 0x040fe20000400000 */
[----:B------:R-:W-:Y:S01]  /*2200*/  FMUL R7, R0, R7 ;  /* 0x0000000700077220 */ /* 0x000fe20000400000 */
[----:B------:R-:W-:Y:S01]  /*2210*/  FADD R28, R13, R28 ;  /* 0x0000001c0d1c7221 */ /* 0x000fe20000000000 */
[----:B------:R-:W-:Y:S01]  /*2220*/  FADD R0, R9, 1 ;  /* 0x3f80000009007421 */ /* 0x000fe20000000000 */
[----:B------:R-:W-:-:S03]  /*2230*/  FFMA R19, R19, R8, R12 ;  /* 0x0000000813137223 */ /* 0x000fc6000000000c */
[----:B------:R-:W-:Y:S02]  /*2240*/  FFMA R28, R7, R0, R28 ;  /* 0x00000000071c7223 */ /* 0x000fe4000000001c */
[----:B------:R-:W-:-:S03]  /*2250*/  FSETP.GEU.AND P6, PT, R26, R19, PT ;  /* 0x000000131a00720b */ /* 0x000fc60003fce000 */
[CC--:B------:R-:W-:Y:S02]  /*2260*/  FSETP.GEU.AND P5, PT, R5.reuse, R28.reuse, PT ;  /* 0x0000001c0500720b */ /* 0x0c0fe40003fae000 */
[----:B------:R-:W-:Y:S02]  /*2270*/  @!P3 FSEL R26, R26, R19, !P6 ;  /* 0x000000131a1ab208 */ /* 0x000fe40007000000 */
[----:B------:R-:W-:Y:S02]  /*2280*/  PLOP3.LUT P3, PT, PT, PT, UP0, 0x40, 0x0 ;  /* 0x000000000000781c */ /* 0x000fe40003f6e808 */
[----:B------:R-:W-:Y:S02]  /*2290*/  PLOP3.LUT P6, PT, PT, PT, UP0, 0x40, 0x0 ;  /* 0x000000000000781c */ /* 0x000fe40003fce808 */
[----:B------:R-:W-:Y:S02]  /*22a0*/  @!P4 FSEL R5, R5, R28, !P5 ;  /* 0x0000001c0505c208 */ /* 0x000fe40006800000 */
[----:B------:R-:W-:-:S02]  /*22b0*/  FSEL R26, R26, +INF , P6 ;  /* 0x7f8000001a1a7808 */ /* 0x000fc40003000000 */
[----:B------:R-:W-:-:S04]  /*22c0*/  FSEL R5, R5, +INF , P3 ;  /* 0x7f80000005057808 */ /* 0x000fc80001800000 */
[C---:B------:R-:W-:Y:S02]  /*22d0*/  FSETP.GEU.AND P4, PT, R26.reuse, R5, PT ;  /* 0x000000051a00720b */ /* 0x040fe40003f8e000 */
[----:B------:R-:W-:-:S11]  /*22e0*/  FSETP.NAN.AND P3, PT, R26, R26, PT ;  /* 0x0000001a1a00720b */ /* 0x000fd60003f68000 */
[----:B------:R-:W-:-:S05]  /*22f0*/  @P4 FSEL R26, R26, R5, P3 ;  /* 0x000000051a1a4208 */ /* 0x000fca0001800000 */
[----:B------:R-:W0:Y:S01]  /*2300*/  SHFL.BFLY PT, R5, R26, 0x10, 0x1f ;  /* 0x0e001f001a057f89 */ /* 0x000e2200000e0000 */
[C---:B------:R-:W-:Y:S02]  /*2310*/  FSETP.NAN.AND P3, PT, R26.reuse, R26, PT ;  /* 0x0000001a1a00720b */ /* 0x040fe40003f68000 */
[----:B0-----:R-:W-:-:S11]  /*2320*/  FSETP.GEU.AND P4, PT, R26, R5, PT ;  /* 0x000000051a00720b */ /* 0x001fd60003f8e000 */
[----:B------:R-:W-:-:S05]  /*2330*/  @!P3 FSEL R26, R26, R5, !P4 ;  /* 0x000000051a1ab208 */ /* 0x000fca0006000000 */
[----:B------:R-:W0:Y:S01]  /*2340*/  SHFL.BFLY PT, R5, R26, 0x8, 0x1f ;  /* 0x0d001f001a057f89 */ /* 0x000e2200000e0000 */
[C---:B------:R-:W-:Y:S02]  /*2350*/  FSETP.NAN.AND P3, PT, R26.reuse, R26, PT ;  /* 0x0000001a1a00720b */ /* 0x040fe40003f68000 */
[----:B0-----:R-:W-:-:S13]  /*2360*/  FSETP.GEU.AND P4, PT, R26, R5, PT ;  /* 0x000000051a00720b */ /* 0x001fda0003f8e000 */
[----:B------:R-:W-:-:S05]  /*2370*/  @P4 FSEL R26, R26, R5, P3 ;  /* 0x000000051a1a4208 */ /* 0x000fca0001800000 */
[----:B------:R-:W0:Y:S01]  /*2380*/  SHFL.BFLY PT, R5, R26, 0x4, 0x1f ;  /* 0x0c801f001a057f89 */ /* 0x000e2200000e0000 */
[C---:B------:R-:W-:Y:S02]  /*2390*/  FSETP.NAN.AND P3, PT, R26.reuse, R26, PT ;  /* 0x0000001a1a00720b */ /* 0x040fe40003f68000 */
[----:B0-----:R-:W-:-:S13]  /*23a0*/  FSETP.GEU.AND P4, PT, R26, R5, PT ;  /* 0x000000051a00720b */ /* 0x001fda0003f8e000 */
[----:B------:R-:W-:-:S05]  /*23b0*/  @P4 FSEL R26, R26, R5, P3 ;  /* 0x000000051a1a4208 */ /* 0x000fca0001800000 */
[----:B------:R-:W0:Y:S01]  /*23c0*/  SHFL.BFLY PT, R7, R26, 0x2, 0x1f ;  /* 0x0c401f001a077f89 */ /* 0x000e2200000e0000 */
[----:B------:R-:W-:-:S04]  /*23d0*/  PLOP3.LUT P3, PT, PT, PT, UP0, 0x40, 0x0 ;  /* 0x000000000000781c */ /* 0x000fc80003f6e808 */
[----:B------:R-:W-:Y:S02]  /*23e0*/  FSEL R0, R11, -INF , P3 ;  /* 0xff8000000b007808 */ /* 0x000fe40001800000 */
[----:B------:R-:W-:Y:S02]  /*23f0*/  PLOP3.LUT P3, PT, PT, PT, UP0, 0x40, 0x0 ;  /* 0x000000000000781c */ /* 0x000fe40003f6e808 */
[----:B------:R-:W-:Y:S02]  /*2400*/  FSETP.NAN.AND P4, PT, R0, R0, PT ;  /* 0x000000000000720b */ /* 0x000fe40003f88000 */
[----:B------:R-:W-:Y:S02]  /*2410*/  FSEL R5, R14, -INF , P3 ;  /* 0xff8000000e057808 */ /* 0x000fe40001800000 */
[C---:B------:R-:W-:Y:S02]  /*2420*/  FSETP.NAN.AND P6, PT, R26.reuse, R26, PT ;  /* 0x0000001a1a00720b */ /* 0x040fe40003fc8000 */
[----:B0-----:R-:W-:-:S02]  /*2430*/  FSETP.GEU.AND P5, PT, R26, R7, PT ;  /* 0x000000071a00720b */ /* 0x001fc40003fae000 */
[----:B------:R-:W-:-:S11]  /*2440*/  FSETP.NAN.AND P3, PT, R5, R5, PT ;  /* 0x000000050500720b */ /* 0x000fd60003f68000 */
[----:B------:R-:W-:Y:S02]  /*2450*/  @P5 FSEL R26, R26, R7, P6 ;  /* 0x000000071a1a5208 */ /* 0x000fe40003000000 */
[----:B------:R-:W-:-:S04]  /*2460*/  FSETP.GT.AND P5, PT, R0, R15, PT ;  /* 0x0000000f0000720b */ /* 0x000fc80003fa4000 */
[----:B------:R-:W-:Y:S02]  /*2470*/  @!P4 FSEL R0, R0, R15, P5 ;  /* 0x0000000f0000c208 */ /* 0x000fe40002800000 */
[CC--:B------:R-:W-:Y:S02]  /*2480*/  FSETP.GT.AND P4, PT, R5.reuse, R22.reuse, PT ;  /* 0x000000160500720b */ /* 0x0c0fe40003f84000 */
[----:B------:R-:W-:Y:S02]  /*2490*/  PLOP3.LUT P5, PT, PT, PT, UP0, 0x40, 0x0 ;  /* 0x000000000000781c */ /* 0x000fe40003fae808 */
[----:B------:R-:W-:Y:S02]  /*24a0*/  @!P3 FSEL R5, R5, R22, P4 ;  /* 0x000000160505b208 */ /* 0x000fe40002000000 */
[----:B------:R-:W-:Y:S02]  /*24b0*/  PLOP3.LUT P3, PT, PT, PT, UP0, 0x40, 0x0 ;  /* 0x000000000000781c */ /* 0x000fe40003f6e808 */
[----:B------:R-:W-:-:S02]  /*24c0*/  FSEL R0, R0, -INF , P5 ;  /* 0xff80000000007808 */ /* 0x000fc40002800000 */
[----:B------:R-:W-:Y:S02]  /*24d0*/  FSEL R5, R5, -INF , P3 ;  /* 0xff80000005057808 */ /* 0x000fe40001800000 */
[C---:B------:R-:W-:Y:S02]  /*24e0*/  FSETP.NAN.AND P4, PT, R0.reuse, R0, PT ;  /* 0x000000000000720b */ /* 0x040fe40003f88000 */
[C---:B------:R-:W-:Y:S02]  /*24f0*/  FSETP.NAN.AND P5, PT, R5.reuse, R5, PT ;  /* 0x000000050500720b */ /* 0x040fe40003fa8000 */
[----:B------:R-:W-:Y:S01]  /*2500*/  FSETP.GT.AND P3, PT, R0, R19, PT ;  /* 0x000000130000720b */ /* 0x000fe20003f64000 */
[----:B------:R-:W0:Y:S01]  /*2510*/  SHFL.BFLY PT, R7, R26, 0x1, 0x1f ;  /* 0x0c201f001a077f89 */ /* 0x000e2200000e0000 */
[----:B------:R-:W-:-:S07]  /*2520*/  FSETP.GT.AND P6, PT, R5, R28, PT ;  /* 0x0000001c0500720b */ /* 0x000fce0003fc4000 */
[-C--:B------:R-:W-:Y:S02]  /*2530*/  @!P4 FSEL R0, R0, R19.reuse, P3 ;  /* 0x000000130000c208 */ /* 0x080fe40001800000 */
[----:B------:R-:W-:Y:S02]  /*2540*/  PLOP3.LUT P4, PT, PT, PT, UP0, 0x40, 0x0 ;  /* 0x000000000000781c */ /* 0x000fe40003f8e808 */
[----:B------:R-:W-:Y:S02]  /*2550*/  @!P5 FSEL R5, R5, R28, P6 ;  /* 0x0000001c0505d208 */ /* 0x000fe40003000000 */
[----:B------:R-:W-:Y:S02]  /*2560*/  PLOP3.LUT P5, PT, PT, PT, UP0, 0x80, 0x0 ;  /* 0x000000000000781c */ /* 0x000fe40003faf008 */
[----:B------:R-:W-:Y:S01]  /*2570*/  FSEL R9, R5, -INF , P4 ;  /* 0xff80000005097808 */ /* 0x000fe20002000000 */
[----:B------:R-:W-:Y:S01]  /*2580*/  IMAD.U32 R5, RZ, RZ, UR9 ;  /* 0x00000009ff057e24 */ /* 0x000fe2000f8e00ff */
[----:B------:R-:W-:-:S03]  /*2590*/  F2FP.BF16.PACK_AB R19, R28, R19 ;  /* 0x000000131c13723e */ /* 0x000fc600000010ff */
[----:B------:R-:W-:-:S06]  /*25a0*/  IMAD.WIDE R4, R30, R5, c[0x0][0x1a8] ;  /* 0x00006a001e047625 */ /* 0x000fcc00078e0205 */
[----:B------:R-:W-:Y:S04]  /*25b0*/  @!P5 STG.E [R4.64], R19 ;  /* 0x000000130400d986 */ /* 0x000fe8000c10190a */
[----:B------:R-:W-:Y:S01]  /*25c0*/  BAR.SYNC.DEFER_BLOCKING 0x0 ;  /* 0x0000000000007b1d */ /* 0x000fe20000010000 */
[C---:B0-----:R-:W-:Y:S02]  /*25d0*/  FSETP.GEU.AND P6, PT, R26.reuse, R7, PT ;  /* 0x000000071a00720b */ /* 0x041fe40003fce000 */
[----:B------:R-:W-:Y:S02]  /*25e0*/  FSETP.NAN.AND P4, PT, R26, R26, PT ;  /* 0x0000001a1a00720b */ /* 0x000fe40003f88000 */
[----:B------:R-:W-:-:S04]  /*25f0*/  SHF.R.U32.HI R6, RZ, 0x3, R20 ;  /* 0x00000003ff067819 */ /* 0x000fc80000011614 */
[----:B------:R-:W-:-:S05]  /*2600*/  LOP3.LUT R11, R6, 0x3c, RZ, 0xc0, !PT ;  /* 0x0000003c060b7812 */ /* 0x000fca00078ec0ff */
[----:B------:R-:W-:-:S05]  /*2610*/  @P6 SEL R26, R26, R7, P4 ;  /* 0x000000071a1a6207 */ /* 0x000fca0002000000 */
[----:B------:R-:W-:Y:S04]  /*2620*/  @!P2 STS [R11], R26 ;  /* 0x0000001a0b00a388 */ /* 0x000fe80000000800 */
[----:B------:R-:W-:Y:S01]  /*2630*/  BAR.SYNC.DEFER_BLOCKING 0x0 ;  /* 0x0000000000007b1d */ /* 0x000fe20000010000 */
[----:B------:R-:W-:-:S04]  /*2640*/  PLOP3.LUT P3, PT, PT, PT, UP0, 0x40, 0x0 ;  /* 0x000000000000781c */ /* 0x000fc80003f6e808 */
[----:B------:R-:W-:-:S04]  /*2650*/  FSEL R0, R0, -INF , P3 ;  /* 0xff80000000007808 */ /* 0x000fc80001800000 */
[CC--:B------:R-:W-:Y:S02]  /*2660*/  FSETP.GT.AND P3, PT, R0.reuse, R9.reuse, PT ;  /* 0x000000090000720b */ /* 0x0c0fe40003f64000 */
[C---:B------:R-:W-:Y:S01]  /*2670*/  FSETP.NAN.AND P4, PT, R0.reuse, R0, PT ;  /* 0x000000000000720b */ /* 0x040fe20003f88000 */
[----:B------:R-:W-:Y:S10]  /*2680*/  @!P1 LDS R18, [R20.X4] ;  /* 0x0000000014129984 */ /* 0x000ff40000004800 */
[----:B------:R-:W-:-:S05]  /*2690*/  @!P3 FSEL R0, R0, R9, P4 ;  /* 0x000000090000b208 */ /* 0x000fca0002000000 */
[----:B------:R-:W0:Y:S01]  /*26a0*/  SHFL.BFLY PT, R7, R0, 0x10, 0x1f ;  /* 0x0e001f0000077f89 */ /* 0x000e2200000e0000 */
[C---:B------:R-:W-:Y:S02]  /*26b0*/  FSETP.NAN.AND P4, PT, R0.reuse, R0, PT ;  /* 0x000000000000720b */ /* 0x040fe40003f88000 */
[----:B0-----:R-:W-:-:S11]  /*26c0*/  FSETP.GT.AND P3, PT, R0, R7, PT ;  /* 0x000000070000720b */ /* 0x001fd60003f64000 */
[----:B------:R-:W-:Y:S02]  /*26d0*/  @!P4 FSEL R0, R0, R7, P3 ;  /* 0x000000070000c208 */ /* 0x000fe40001800000 */
[----:B------:R-:W0:Y:S01]  /*26e0*/  SHFL.BFLY PT, R7, R18, 0x8, 0x1f ;  /* 0x0d001f0012077f89 */ /* 0x000e2200000e0000 */
[C---:B------:R-:W-:Y:S02]  /*26f0*/  FSETP.NAN.AND P3, PT, R18.reuse, R18, PT ;  /* 0x000000121200720b */ /* 0x040fe40003f68000 */
[----:B0-----:R-:W-:-:S04]  /*2700*/  FSETP.GEU.AND P5, PT, R18, R7, PT ;  /* 0x000000071200720b */ /* 0x001fc80003fae000 */
[----:B------:R-:W-:-:S04]  /*2710*/  FSEL R7, R18, R7, !P5 ;  /* 0x0000000712077208 */ /* 0x000fc80006800000 */
[----:B------:R-:W-:-:S05]  /*2720*/  FSEL R7, R18, R7, P3 ;  /* 0x0000000712077208 */ /* 0x000fca0001800000 */
[----:B------:R-:W0:Y:S04]  /*2730*/  SHFL.BFLY PT, R6, R7, 0x4, 0x1f ;  /* 0x0c801f0007067f89 */ /* 0x000e2800000e0000 */
[----:B------:R-:W1:Y:S01]  /*2740*/  SHFL.BFLY PT, R9, R0, 0x8, 0x1f ;  /* 0x0d001f0000097f89 */ /* 0x000e6200000e0000 */
[C---:B------:R-:W-:Y:S02]  /*2750*/  FSETP.NAN.AND P3, PT, R7.reuse, R7, PT ;  /* 0x000000070700720b */ /* 0x040fe40003f68000 */
[C---:B------:R-:W-:Y:S02]  /*2760*/  FSETP.NAN.AND P5, PT, R0.reuse, R0, PT ;  /* 0x000000000000720b */ /* 0x040fe40003fa8000 */
[----:B0-----:R-:W-:Y:S02]  /*2770*/  FSETP.GEU.AND P6, PT, R7, R6, PT ;  /* 0x000000060700720b */ /* 0x001fe40003fce000 */
[----:B-1----:R-:W-:-:S11]  /*2780*/  FSETP.GT.AND P4, PT, R0, R9, PT ;  /* 0x000000090000720b */ /* 0x002fd60003f84000 */
[----:B------:R-:W-:-:S05]  /*2790*/  @P6 FSEL R7, R7, R6, P3 ;  /* 0x0000000607076208 */ /* 0x000fca0001800000 */
[----:B------:R-:W0:Y:S01]  /*27a0*/  SHFL.BFLY PT, R6, R7, 0x2, 0x1f ;  /* 0x0c401f0007067f89 */ /* 0x000e2200000e0000 */
[----:B------:R-:W-:-:S05]  /*27b0*/  @!P4 FSEL R0, R0, R9, P5 ;  /* 0x000000090000c208 */ /* 0x000fca0002800000 */
[----:B------:R-:W1:Y:S01]  /*27c0*/  SHFL.BFLY PT, R9, R0, 0x4, 0x1f ;  /* 0x0c801f0000097f89 */ /* 0x000e6200000e0000 */
[C---:B------:R-:W-:Y:S02]  /*27d0*/  FSETP.NAN.AND P3, PT, R7.reuse, R7, PT ;  /* 0x000000070700720b */ /* 0x040fe40003f68000 */
[----:B0-----:R-:W-:Y:S02]  /*27e0*/  FSETP.GEU.AND P6, PT, R7, R6, PT ;  /* 0x000000060700720b */ /* 0x001fe40003fce000 */
[C---:B-1----:R-:W-:Y:S02]  /*27f0*/  FSETP.GT.AND P4, PT, R0.reuse, R9, PT ;  /* 0x000000090000720b */ /* 0x042fe40003f84000 */
[----:B------:R-:W-:-:S09]  /*2800*/  FSETP.NAN.AND P5, PT, R0, R0, PT ;  /* 0x000000000000720b */ /* 0x000fd20003fa8000 */
        /* <DEDUP_REMOVED lines=8> */
[----:B------:R-:W-:-:S05]  /*2890*/  @P6 SEL R7, R7, R6, P3 ;  /* 0x0000000607076207 */ /* 0x000fca0001800000 */
[----:B------:R-:W-:Y:S01]  /*28a0*/  @P0 STS [R20.X4], R7 ;  /* 0x0000000714000388 */ /* 0x000fe20000004800 */
[----:B------:R-:W-:-:S03]  /*28b0*/  @!P4 FSEL R0, R0, R9, P5 ;  /* 0x000000090000c208 */ /* 0x000fc60002800000 */
[----:B------:R-:W-:Y:S06]  /*28c0*/  BAR.SYNC.DEFER_BLOCKING 0x0 ;  /* 0x0000000000007b1d */ /* 0x000fec0000010000 */
[----:B------:R-:W0:Y:S01]  /*28d0*/  SHFL.BFLY PT, R9, R0, 0x1, 0x1f ;  /* 0x0c201f0000097f89 */ /* 0x000e2200000e0000 */
[----:B------:R-:W-:-:S03]  /*28e0*/  FSETP.NAN.AND P5, PT, R0, R0, PT ;  /* 0x000000000000720b */ /* 0x000fc60003fa8000 */
[----:B------:R-:W-:Y:S04]  /*28f0*/  LDS R12, [RZ] ;  /* 0x00000000ff0c7984 */ /* 0x000fe80000000800 */
[----:B------:R-:W-:Y:S01]  /*2900*/  BAR.SYNC.DEFER_BLOCKING 0x0 ;  /* 0x0000000000007b1d */ /* 0x000fe20000010000 */
[----:B0-----:R-:W-:-:S13]  /*2910*/  FSETP.GT.AND P4, PT, R0, R9, PT ;  /* 0x000000090000720b */ /* 0x001fda0003f84000 */
[----:B------:R-:W-:-:S05]  /*2920*/  @!P4 SEL R0, R0, R9, P5 ;  /* 0x000000090000c207 */ /* 0x000fca0002800000 */
[----:B------:R-:W-:Y:S04]  /*2930*/  @!P2 STS [R11], R0 ;  /* 0x000000000b00a388 */ /* 0x000fe80000000800 */
[----:B------:R-:W-:Y:S06]  /*2940*/  BAR.SYNC.DEFER_BLOCKING 0x0 ;  /* 0x0000000000007b1d */ /* 0x000fec0000010000 */
[----:B------:R-:W0:Y:S04]  /*2950*/  @!P1 LDS R21, [R20.X4] ;  /* 0x0000000014159984 */ /* 0x000e280000004800 */
[----:B0-----:R-:W0:Y:S01]  /*2960*/  SHFL.BFLY PT, R6, R21, 0x8, 0x1f ;  /* 0x0d001f0015067f89 */ /* 0x001e2200000e0000 */
[----:B------:R-:W-:-:S02]  /*2970*/  FSETP.NAN.AND P2, PT, R21, R21, PT ;  /* 0x000000151500720b */ /* 0x000fc40003f48000 */
[----:B0-----:R-:W-:-:S04]  /*2980*/  FSETP.GT.AND P1, PT, R21, R6, PT ;  /* 0x000000061500720b */ /* 0x001fc80003f24000 */
[----:B------:R-:W-:-:S04]  /*2990*/  FSEL R6, R21, R6, P1 ;  /* 0x0000000615067208 */ /* 0x000fc80000800000 */
[----:B------:R-:W-:-:S05]  /*29a0*/  FSEL R7, R21, R6, P2 ;  /* 0x0000000615077208 */ /* 0x000fca0001000000 */
[----:B------:R-:W0:Y:S01]  /*29b0*/  SHFL.BFLY PT, R6, R7, 0x4, 0x1f ;  /* 0x0c801f0007067f89 */ /* 0x000e2200000e0000 */
[C---:B------:R-:W-:Y:S02]  /*29c0*/  FSETP.NAN.AND P2, PT, R7.reuse, R7, PT ;  /* 0x000000070700720b */ /* 0x040fe40003f48000 */
[----:B0-----:R-:W-:-:S13]  /*29d0*/  FSETP.GT.AND P1, PT, R7, R6, PT ;  /* 0x000000060700720b */ /* 0x001fda0003f24000 */
[----:B------:R-:W-:-:S05]  /*29e0*/  @!P1 FSEL R7, R7, R6, P2 ;  /* 0x0000000607079208 */ /* 0x000fca0001000000 */
[----:B------:R-:W0:Y:S01]  /*29f0*/  SHFL.BFLY PT, R0, R7, 0x2, 0x1f ;  /* 0x0c401f0007007f89 */ /* 0x000e2200000e0000 */
[C---:B------:R-:W-:Y:S02]  /*2a00*/  FSETP.NAN.AND P2, PT, R7.reuse, R7, PT ;  /* 0x000000070700720b */ /* 0x040fe40003f48000 */
[----:B0-----:R-:W-:-:S13]  /*2a10*/  FSETP.GT.AND P1, PT, R7, R0, PT ;  /* 0x000000000700720b */ /* 0x001fda0003f24000 */
[----:B------:R-:W-:-:S05]  /*2a20*/  @!P1 FSEL R7, R7, R0, P2 ;  /* 0x0000000007079208 */ /* 0x000fca0001000000 */
[----:B------:R-:W0:Y:S01]  /*2a30*/  SHFL.BFLY PT, R0, R7, 0x1, 0x1f ;  /* 0x0c201f0007007f89 */ /* 0x000e2200000e0000 */
[C---:B------:R-:W-:Y:S02]  /*2a40*/  FSETP.NAN.AND P2, PT, R7.reuse, R7, PT ;  /* 0x000000070700720b */ /* 0x040fe40003f48000 */
[----:B0-----:R-:W-:-:S13]  /*2a50*/  FSETP.GT.AND P1, PT, R7, R0, PT ;  /* 0x000000000700720b */ /* 0x001fda0003f24000 */
[----:B------:R-:W-:-:S05]  /*2a60*/  @!P1 SEL R7, R7, R0, P2 ;  /* 0x0000000007079207 */ /* 0x000fca0001000000 */
[----:B------:R0:W-:Y:S04]  /*2a70*/  @P0 STS [R20.X4], R7 ;  /* 0x0000000714000388 */ /* 0x0001e80000004800 */
[----:B------:R-:W-:Y:S06]  /*2a80*/  BAR.SYNC.DEFER_BLOCKING 0x0 ;  /* 0x0000000000007b1d */ /* 0x000fec0000010000 */
[----:B------:R-:W1:Y:S01]  /*2a90*/  LDS R13, [RZ] ;  /* 0x00000000ff0d7984 */ /* 0x000e620000000800 */
[----:B------:R-:W-:Y:S01]  /*2aa0*/  IMAD.U32 R0, RZ, RZ, UR8 ;  /* 0x00000008ff007e24 */ /* 0x000fe2000f8e00ff */
[----:B------:R-:W-:Y:S01]  /*2ab0*/  LOP3.LUT P0, RZ, R20, 0x1ff, RZ, 0xc0, !PT ;  /* 0x000001ff14ff7812 */ /* 0x000fe2000780c0ff */
[----:B------:R-:W-:Y:S01]  /*2ac0*/  ULDC.64 UR4, c[0x0][0x1b0] ;  /* 0x00006c0000047ab9 */ /* 0x000fe20000000a00 */
[----:B------:R-:W-:Y:S01]  /*2ad0*/  PLOP3.LUT P1, PT, PT, PT, UP0, 0x80, 0x0 ;  /* 0x000000000000781c */ /* 0x000fe20003f2f008 */
[----:B------:R-:W-:Y:S01]  /*2ae0*/  ULDC.64 UR6, c[0x0][0x1b8] ;  /* 0x00006e0000067ab9 */ /* 0x000fe20000000a00 */
[----:B------:R-:W-:Y:S01]  /*2af0*/  ISETP.LT.AND P0, PT, R0, 0xe10, !P0 ;  /* 0x00000e100000780c */ /* 0x000fe20004701270 */
[----:B------:R-:W-:-:S02]  /*2b00*/  UIMAD.WIDE UR4, UR8, UR9, UR4 ;  /* 0x00000009080472a5 */ /* 0x000fc4000f8e0204 */
[----:B------:R-:W-:Y:S01]  /*2b10*/  UIMAD.WIDE UR6, UR8, UR9, UR6 ;  /* 0x00000009080672a5 */ /* 0x000fe2000f8e0206 */
[----:B0-----:R-:W-:Y:S02]  /*2b20*/  IMAD.MOV.U32 R7, RZ, RZ, 0x2 ;  /* 0x00000002ff077424 */ /* 0x001fe400078e00ff */
[----:B------:R-:W-:Y:S02]  /*2b30*/  IMAD.MOV.U32 R14, RZ, RZ, RZ ;  /* 0x000000ffff0e7224 */ /* 0x000fe400078e00ff */
[----:B------:R-:W-:Y:S02]  /*2b40*/  IMAD.U32 R8, RZ, RZ, UR4 ;  /* 0x00000004ff087e24 */ /* 0x000fe4000f8e00ff */
[----:B------:R-:W-:Y:S02]  /*2b50*/  IMAD.U32 R9, RZ, RZ, UR5 ;  /* 0x00000005ff097e24 */ /* 0x000fe4000f8e00ff */
[----:B------:R-:W-:Y:S02]  /*2b60*/  IMAD.U32 R10, RZ, RZ, UR6 ;  /* 0x00000006ff0a7e24 */ /* 0x000fe4000f8e00ff */
[----:B------:R-:W-:-:S02]  /*2b70*/  IMAD.U32 R11, RZ, RZ, UR7 ;  /* 0x00000007ff0b7e24 */ /* 0x000fc4000f8e00ff */
[----:B------:R-:W-:Y:S01]  /*2b80*/  IMAD.WIDE R6, R24, R7, c[0x0][0x1a8] ;  /* 0x00006a0018067625 */ /* 0x000fe200078e0207 */
[----:B-1----:R-:W-:-:S04]  /*2b90*/  F2FP.BF16.PACK_AB R0, R13, R12 ;  /* 0x0000000c0d00723e */ /* 0x002fc800000010ff */
[----:B------:R-:W-:Y:S01]  /*2ba0*/  PRMT R15, R0, 0x7632, R15 ;  /* 0x00007632000f7816 */ /* 0x000fe2000000000f */
[----:B------:R0:W-:Y:S04]  /*2bb0*/  @P0 STG.E.U16 [R8.64], R0 ;  /* 0x0000000008000986 */ /* 0x0001e8000c10150a */
[----:B------:R1:W-:Y:S04]  /*2bc0*/  @P0 STG.E.U16 [R10.64], R15 ;  /* 0x0000000f0a000986 */ /* 0x0003e8000c10150a */
[----:B------:R2:W3:Y:S01]  /*2bd0*/  @!P1 LDG.E.EF R14, [R6.64] ;  /* 0x0000000a060e9981 */ /* 0x0004e2000c0e1900 */
[----:B------:R-:W-:-:S04]  /*2be0*/  FSETP.GE.AND P0, PT, R12, RZ, PT ;  /* 0x000000ff0c00720b */ /* 0x000fc80003f06000 */
[----:B------:R-:W-:-:S05]  /*2bf0*/  FSEL R12, R12, RZ, !P0 ;  /* 0x000000ff0c0c7208 */ /* 0x000fca0004000000 */
[----:B------:R-:W-:Y:S01]  /*2c00*/  FADD R12, RZ, -R12 ;  /* 0x8000000cff0c7221 */ /* 0x000fe20000000000 */
[----:B------:R-:W-:-:S04]  /*2c10*/  FSETP.GTU.AND P0, PT, R13, RZ, PT ;  /* 0x000000ff0d00720b */ /* 0x000fc80003f0c000 */
[----:B------:R-:W-:Y:S02]  /*2c20*/  FSETP.NAN.AND P1, PT, R12, R12, PT ;  /* 0x0000000c0c00720b */ /* 0x000fe40003f28000 */
[----:B------:R-:W-:-:S04]  /*2c30*/  FSEL R13, R13, RZ, P0 ;  /* 0x000000ff0d0d7208 */ /* 0x000fc80000000000 */
[----:B------:R-:W-:-:S07]  /*2c40*/  FSETP.GT.AND P0, PT, R12, R13, PT ;  /* 0x0000000d0c00720b */ /* 0x000fce0003f04000 */
[----:B------:R-:W-:-:S05]  /*2c50*/  @!P1 FSEL R12, R12, R13, P0 ;  /* 0x0000000d0c0c9208 */ /* 0x000fca0000000000 */
[----:B------:R-:W-:-:S05]  /*2c60*/  FMUL R12, R12, 0.0078740157186985015869 ;  /* 0x3c0102040c0c7820 */ /* 0x000fca0000400000 */
[C---:B------:R-:W-:Y:S02]  /*2c70*/  FSETP.GT.AND P0, PT, R12.reuse, 9.9999997473787516356e-06, PT ;  /* 0x3727c5ac0c00780b */ /* 0x040fe40003f04000 */
[----:B------:R-:W-:-:S11]  /*2c80*/  FSETP.NAN.AND P1, PT, R12, R12, PT ;  /* 0x0000000c0c00720b */ /* 0x000fd60003f28000 */
[----:B------:R-:W-:-:S04]  /*2c90*/  @!P0 FSEL R12, R12, 9.9999997473787516356e-06, P1 ;  /* 0x3727c5ac0c0c8808 */ /* 0x000fc80000800000 */
[C---:B------:R-:W-:Y:S02]  /*2ca0*/  FSETP.GT.AND P0, PT, |R12|.reuse, 8.50705917302346158658e+37, PT ;  /* 0x7e8000000c00780b */ /* 0x040fe40003f04200 */
[----:B------:R-:W-:Y:S01]  /*2cb0*/  FSETP.GEU.AND P1, PT, |R12|, 1.175494350822287508e-38, PT ;  /* 0x008000000c00780b */ /* 0x000fe20003f2e200 */
[----:B--2---:R-:W-:-:S10]  /*2cc0*/  IMAD.MOV.U32 R7, RZ, RZ, 0x3e800000 ;  /* 0x3e800000ff077424 */ /* 0x004fd400078e00ff */
[----:B------:R-:W-:-:S04]  /*2cd0*/  @P0 FMUL R12, R12, 0.25 ;  /* 0x3e8000000c0c0820 */ /* 0x000fc80000400000 */
[----:B------:R-:W-:-:S04]  /*2ce0*/  @!P1 FMUL R12, R12, 16777216 ;  /* 0x4b8000000c0c9820 */ /* 0x000fc80000400000 */
[----:B0-----:R-:W0:Y:S01]  /*2cf0*/  MUFU.RCP R0, R12 ;  /* 0x0000000c00007308 */ /* 0x001e220000001000 */
[----:B------:R-:W-:-:S05]  /*2d00*/  FSEL R7, R7, 1, P0 ;  /* 0x3f80000007077808 */ /* 0x000fca0000000000 */
[----:B------:R-:W-:-:S04]  /*2d10*/  @!P1 FMUL R7, R7, 16777216 ;  /* 0x4b80000007079820 */ /* 0x000fc80000400000 */
[----:B0-----:R-:W-:Y:S01]  /*2d20*/  FMUL R0, R0, R7 ;  /* 0x0000000700007220 */ /* 0x001fe20000400000 */
[----:B------:R-:W-:Y:S02]  /*2d30*/  PLOP3.LUT P4, PT, PT, PT, UP0, 0x80, 0x0 ;  /* 0x000000000000781c */ /* 0x000fe40003f8f008 */
[----:B------:R-:W-:Y:S02]  /*2d40*/  PLOP3.LUT P4, PT, PT, PT, UP0, 0x80, 0x0 ;  /* 0x000000000000781c */ /* 0x000fe40003f8f008 */
[C---:B---3--:R-:W-:Y:S01]  /*2d50*/  PRMT R6, R14.reuse, 0x7632, R6 ;  /* 0x000076320e067816 */ /* 0x048fe20000000006 */
[----:B------:R-:W-:-:S04]  /*2d60*/  IMAD.U32 R9, R14, 0x10000, RZ ;  /* 0x000100000e097824 */ /* 0x000fc800078e00ff */
[----:B------:R-:W-:Y:S01]  /*2d70*/  FMUL R9, R0, R9 ;  /* 0x0000000900097220 */ /* 0x000fe20000400000 */
[----:B------:R-:W-:-:S03]  /*2d80*/  IMAD.U32 R7, R6, 0x10000, RZ ;  /* 0x0001000006077824 */ /* 0x000fc600078e00ff */
[----:B------:R-:W0:Y:S01]  /*2d90*/  FRND R8, R9 ;  /* 0x0000000900087307 */ /* 0x000e220000201000 */
[----:B------:R-:W-:-:S07]  /*2da0*/  FMUL R7, R0, R7 ;  /* 0x0000000700077220 */ /* 0x000fce0000400000 */
[----:B-1----:R-:W1:Y:S01]  /*2db0*/  FRND R10, R7 ;  /* 0x00000007000a7307 */ /* 0x002e620000201000 */
[C---:B0-----:R-:W-:Y:S02]  /*2dc0*/  FSETP.GT.AND P1, PT, R8.reuse, -127, PT ;  /* 0xc2fe00000800780b */ /* 0x041fe40003f24000 */
[----:B------:R-:W-:Y:S02]  /*2dd0*/  FSETP.NAN.AND P2, PT, R8, R8, PT ;  /* 0x000000080800720b */ /* 0x000fe40003f48000 */
[----:B-1----:R-:W-:-:S09]  /*2de0*/  FSETP.GT.AND P0, PT, R10, -127, PT ;  /* 0xc2fe00000a00780b */ /* 0x002fd20003f04000 */
[----:B------:R-:W-:Y:S02]  /*2df0*/  @!P1 FSEL R8, R8, -127, P2 ;  /* 0xc2fe000008089808 */ /* 0x000fe40001000000 */
[C---:B------:R-:W-:Y:S02]  /*2e00*/  FSETP.NAN.AND P1, PT, R10.reuse, R10, PT ;  /* 0x0000000a0a00720b */ /* 0x040fe40003f28000 */
[----:B------:R-:W0:Y:S02]  /*2e10*/  F2I.S16.TRUNC.NTZ R11, R8 ;  /* 0x00000008000b7305 */ /* 0x000e24000020e900 */
[----:B------:R-:W-:Y:S02]  /*2e20*/  @!P0 FSEL R10, R10, -127, P1 ;  /* 0xc2fe00000a0a8808 */ /* 0x000fe40000800000 */
[----:B------:R-:W-:-:S04]  /*2e30*/  FSETP.GEU.AND P3, PT, R8, 127, PT ;  /* 0x42fe00000800780b */ /* 0x000fc80003f6e000 */
[----:B------:R-:W1:Y:S01]  /*2e40*/  F2I.S16.TRUNC.NTZ R9, R10 ;  /* 0x0000000a00097305 */ /* 0x000e62000020e900 */
[----:B------:R-:W-:Y:S02]  /*2e50*/  FSETP.GEU.AND P2, PT, R10, 127, PT ;  /* 0x42fe00000a00780b */ /* 0x000fe40003f4e000 */
[----:B------:R-:W-:Y:S02]  /*2e60*/  FSETP.NAN.AND P1, PT, R8, R8, PT ;  /* 0x000000080800720b */ /* 0x000fe40003f28000 */
[----:B------:R-:W-:-:S04]  /*2e70*/  FSETP.NAN.AND P0, PT, R10, R10, PT ;  /* 0x0000000a0a00720b */ /* 0x000fc80003f08000 */
[----:B0-----:R-:W-:-:S05]  /*2e80*/  @P3 SEL R11, R11, 0x7f, P1 ;  /* 0x0000007f0b0b3807 */ /* 0x001fca0000800000 */
[----:B-1----:R-:W-:Y:S02]  /*2e90*/  @P2 SEL R9, R9, 0x7f, P0 ;  /* 0x0000007f09092807 */ /* 0x002fe40000000000 */
[----:B------:R-:W-:Y:S02]  /*2ea0*/  PLOP3.LUT P0, PT, PT, PT, UP0, 0x40, 0x0 ;  /* 0x000000000000781c */ /* 0x000fe40003f0e808 */
[----:B------:R-:W-:Y:S02]  /*2eb0*/  LOP3.LUT R8, R11, 0xff, RZ, 0xc0, !PT ;  /* 0x000000ff0b087812 */ /* 0x000fe400078ec0ff */
[----:B------:R-:W-:-:S03]  /*2ec0*/  IADD3 R6, P1, R24, c[0x0][0x1c0], RZ ;  /* 0x0000700018067a10 */ /* 0x000fc60007f3e0ff */
[----:B------:R-:W-:Y:S01]  /*2ed0*/  IMAD R9, R9, 0x100, R8 ;  /* 0x0000010009097824 */ /* 0x000fe200078e0208 */
[----:B------:R-:W-:Y:S01]  /*2ee0*/  LEA.HI.X.SX32 R7, R24, c[0x0][0x1c4], 0x1, P1 ;  /* 0x0000710018077a11 */ /* 0x000fe200008f0eff */
[----:B------:R-:W-:-:S04]  /*2ef0*/  IMAD.MOV.U32 R8, RZ, RZ, RZ ;  /* 0x000000ffff087224 */ /* 0x000fc800078e00ff */
[----:B------:R0:W-:Y:S01]  /*2f00*/  @!P4 STG.E.U16 [R6.64], R9 ;  /* 0x000000090600c986 */ /* 0x0001e2000c10150a */
[----:B------:R-:W-:Y:S05]  /*2f10*/  @!P0 BRA `(.L_x_0) ;  /* 0x0000001000008947 */ /* 0x000fea0003800000 */
[----:B------:R1:W5:Y:S02]  /*2f20*/  LDG.E.EF R8, [R2.64] ;  /* 0x0000000a02087981 */ /* 0x000364000c0e1900 */
.L_x_0:
[C---:B-1---5:R-:W-:Y:S01]  /*2f30*/  IMAD.U32 R3, R8.reuse, 0x10000, RZ ;  /* 0x0001000008037824 */ /* 0x062fe200078e00ff */
[----:B------:R-:W-:Y:S02]  /*2f40*/  PRMT R8, R8, 0x7632, R8 ;  /* 0x0000763208087816 */ /* 0x000fe40000000008 */
[----:B------:R-:W-:Y:S01]  /*2f50*/  PLOP3.LUT P4, PT, PT, PT, UP0, 0x80, 0x0 ;  /* 0x000000000000781c */ /* 0x000fe20003f8f008 */
[----:B------:R-:W-:Y:S01]  /*2f60*/  FMUL R2, R0, R3 ;  /* 0x0000000300027220 */ /* 0x000fe20000400000 */
[----:B------:R-:W-:Y:S01]  /*2f70*/  PLOP3.LUT P4, PT, PT, PT, UP0, 0x80, 0x0 ;  /* 0x000000000000781c */ /* 0x000fe20003f8f008 */
[----:B------:R-:W-:Y:S02]  /*2f80*/  IMAD.U32 R3, R8, 0x10000, RZ ;  /* 0x0001000008037824 */ /* 0x000fe400078e00ff */
[----:B0-----:R-:W0:Y:S02]  /*2f90*/  FRND R6, R2 ;  /* 0x0000000200067307 */ /* 0x001e240000201000 */
[----:B------:R-:W-:-:S06]  /*2fa0*/  FMUL R3, R0, R3 ;  /* 0x0000000300037220 */ /* 0x000fcc0000400000 */
[----:B------:R-:W1:Y:S01]  /*2fb0*/  FRND R7, R3 ;  /* 0x0000000300077307 */ /* 0x000e620000201000 */
[C---:B0-----:R-:W-:Y:S02]  /*2fc0*/  FSETP.GT.AND P1, PT, R6.reuse, -127, PT ;  /* 0xc2fe00000600780b */ /* 0x041fe40003f24000 */
[----:B------:R-:W-:Y:S02]  /*2fd0*/  FSETP.NAN.AND P2, PT, R6, R6, PT ;  /* 0x000000060600720b */ /* 0x000fe40003f48000 */
[----:B-1----:R-:W-:-:S09]  /*2fe0*/  FSETP.GT.AND P0, PT, R7, -127, PT ;  /* 0xc2fe00000700780b */ /* 0x002fd20003f04000 */
[----:B------:R-:W-:Y:S02]  /*2ff0*/  @!P1 FSEL R6, R6, -127, P2 ;  /* 0xc2fe000006069808 */ /* 0x000fe40001000000 */
[C---:B------:R-:W-:Y:S02]  /*3000*/  FSETP.NAN.AND P1, PT, R7.reuse, R7, PT ;  /* 0x000000070700720b */ /* 0x040fe40003f28000 */
[----:B------:R0:W1:Y:S01]  /*3010*/  F2I.S16.TRUNC.NTZ R9, R6 ;  /* 0x0000000600097305 */ /* 0x000062000020e900 */
[C---:B------:R-:W-:Y:S02]  /*3020*/  FSETP.GEU.AND P3, PT, R6.reuse, 127, PT ;  /* 0x42fe00000600780b */ /* 0x040fe40003f6e000 */
[----:B------:R-:W-:Y:S02]  /*3030*/  @!P0 FSEL R7, R7, -127, P1 ;  /* 0xc2fe000007078808 */ /* 0x000fe40000800000 */
[----:B------:R-:W-:-:S03]  /*3040*/  FSETP.NAN.AND P1, PT, R6, R6, PT ;  /* 0x000000060600720b */ /* 0x000fc60003f28000 */
[----:B------:R-:W2:Y:S01]  /*3050*/  F2I.S16.TRUNC.NTZ R8, R7 ;  /* 0x0000000700087305 */ /* 0x000ea2000020e900 */
[C---:B------:R-:W-:Y:S01]  /*3060*/  FSETP.GEU.AND P2, PT, R7.reuse, 127, PT ;  /* 0x42fe00000700780b */ /* 0x040fe20003f4e000 */
[----:B0-----:R-:W-:Y:S01]  /*3070*/  IMAD.MOV.U32 R6, RZ, RZ, RZ ;  /* 0x000000ffff067224 */ /* 0x001fe200078e00ff */
[----:B------:R-:W-:-:S03]  /*3080*/  FSETP.NAN.AND P0, PT, R7, R7, PT ;  /* 0x000000070700720b */ /* 0x000fc60003f08000 */
[----:B-1----:R-:W-:Y:S02]  /*3090*/  @P3 SEL R9, R9, 0x7f, P1 ;  /* 0x0000007f09093807 */ /* 0x002fe40000800000 */
[----:B------:R-:W-:Y:S02]  /*30a0*/  IADD3 R2, P1, R25, c[0x0][0x1c0], RZ ;  /* 0x0000700019027a10 */ /* 0x000fe40007f3e0ff */
[----:B------:R-:W-:Y:S02]  /*30b0*/  LOP3.LUT R9, R9, 0xff, RZ, 0xc0, !PT ;  /* 0x000000ff09097812 */ /* 0x000fe400078ec0ff */
[----:B------:R-:W-:Y:S02]  /*30c0*/  LEA.HI.X.SX32 R3, R25, c[0x0][0x1c4], 0x1, P1 ;  /* 0x0000710019037a11 */ /* 0x000fe400008f0eff */
[----:B--2---:R-:W-:Y:S02]  /*30d0*/  @P2 SEL R8, R8, 0x7f, P0 ;  /* 0x0000007f08082807 */ /* 0x004fe40000000000 */
[----:B------:R-:W-:-:S03]  /*30e0*/  PLOP3.LUT P0, PT, PT, PT, UP0, 0x40, 0x0 ;  /* 0x000000000000781c */ /* 0x000fc60003f0e808 */
[----:B------:R-:W-:-:S05]  /*30f0*/  IMAD R9, R8, 0x100, R9 ;  /* 0x0000010008097824 */ /* 0x000fca00078e0209 */
[----:B------:R0:W-:Y:S05]  /*3100*/  @!P4 STG.E.U16 [R2.64], R9 ;  /* 0x000000090200c986 */ /* 0x0001ea000c10150a */
[----:B------:R-:W-:Y:S05]  /*3110*/  @!P0 BRA `(.L_x_1) ;  /* 0x0000001000008947 */ /* 0x000fea0003800000 */
[----:B------:R1:W5:Y:S02]  /*3120*/  LDG.E.EF R6, [R4.64] ;  /* 0x0000000a04067981 */ /* 0x000364000c0e1900 */
.L_x_1:
[C---:B0----5:R-:W-:Y:S01]  /*3130*/  PRMT R2, R6.reuse, 0x7632, R2 ;  /* 0x0000763206027816 */ /* 0x061fe20000000002 */
[----:B------:R-:W-:Y:S01]  /*3140*/  IMAD.U32 R3, R6, 0x10000, RZ ;  /* 0x0001000006037824 */ /* 0x000fe200078e00ff */
[----:B------:R-:W-:-:S03]  /*3150*/  PLOP3.LUT P4, PT, PT, PT, UP0, 0x40, 0x0 ;  /* 0x000000000000781c */ /* 0x000fc60003f8e808 */
[----:B------:R-:W-:Y:S01]  /*3160*/  FMUL R3, R0, R3 ;  /* 0x0000000300037220 */ /* 0x000fe20000400000 */
[----:B-1----:R-:W-:-:S03]  /*3170*/  IMAD.U32 R5, R2, 0x10000, RZ ;  /* 0x0001000002057824 */ /* 0x002fc600078e00ff */
[----:B------:R-:W0:Y:S01]  /*3180*/  FRND R4, R3 ;  /* 0x0000000300047307 */ /* 0x000e220000201000 */
[----:B------:R-:W-:-:S07]  /*3190*/  FMUL R5, R0, R5 ;  /* 0x0000000500057220 */ /* 0x000fce0000400000 */
[----:B------:R-:W1:Y:S01]  /*31a0*/  FRND R0, R5 ;  /* 0x0000000500007307 */ /* 0x000e620000201000 */
[C---:B0-----:R-:W-:Y:S02]  /*31b0*/  FSETP.GT.AND P1, PT, R4.reuse, -127, PT ;  /* 0xc2fe00000400780b */ /* 0x041fe40003f24000 */
[----:B------:R-:W-:Y:S02]  /*31c0*/  FSETP.NAN.AND P2, PT, R4, R4, PT ;  /* 0x000000040400720b */ /* 0x000fe40003f48000 */
[----:B-1----:R-:W-:-:S09]  /*31d0*/  FSETP.GT.AND P0, PT, R0, -127, PT ;  /* 0xc2fe00000000780b */ /* 0x002fd20003f04000 */
[----:B------:R-:W-:Y:S02]  /*31e0*/  @!P1 FSEL R4, R4, -127, P2 ;  /* 0xc2fe000004049808 */ /* 0x000fe40001000000 */
[----:B------:R-:W-:Y:S02]  /*31f0*/  FSETP.NAN.AND P1, PT, R0, R0, PT ;  /* 0x000000000000720b */ /* 0x000fe40003f28000 */
[----:B------:R-:W0:Y:S01]  /*3200*/  F2I.S16.TRUNC.NTZ R7, R4 ;  /* 0x0000000400077305 */ /* 0x000e22000020e900 */
[----:B------:R-:W-:Y:S02]  /*3210*/  FSETP.GEU.AND P3, PT, R4, 127, PT ;  /* 0x42fe00000400780b */ /* 0x000fe40003f6e000 */
[----:B------:R-:W-:Y:S02]  /*3220*/  @!P0 FSEL R0, R0, -127, P1 ;  /* 0xc2fe000000008808 */ /* 0x000fe40000800000 */
[----:B------:R-:W-:-:S03]  /*3230*/  FSETP.NAN.AND P1, PT, R4, R4, PT ;  /* 0x000000040400720b */ /* 0x000fc60003f28000 */
[----:B------:R-:W1:Y:S01]  /*3240*/  F2I.S16.TRUNC.NTZ R6, R0 ;  /* 0x0000000000067305 */ /* 0x000e62000020e900 */
[C---:B------:R-:W-:Y:S02]  /*3250*/  FSETP.GEU.AND P2, PT, R0.reuse, 127, PT ;  /* 0x42fe00000000780b */ /* 0x040fe40003f4e000 */
[----:B------:R-:W-:-:S03]  /*3260*/  FSETP.NAN.AND P0, PT, R0, R0, PT ;  /* 0x000000000000720b */ /* 0x000fc60003f08000 */
[----:B0-----:R-:W-:Y:S02]  /*3270*/  @P3 SEL R7, R7, 0x7f, P1 ;  /* 0x0000007f07073807 */ /* 0x001fe40000800000 */
[C---:B------:R-:W-:Y:S02]  /*3280*/  IADD3 R2, P1, R30.reuse, c[0x0][0x1c0], RZ ;  /* 0x000070001e027a10 */ /* 0x040fe40007f3e0ff */
[----:B------:R-:W-:Y:S02]  /*3290*/  LOP3.LUT R7, R7, 0xff, RZ, 0xc0, !PT ;  /* 0x000000ff07077812 */ /* 0x000fe400078ec0ff */
[----:B------:R-:W-:Y:S02]  /*32a0*/  LEA.HI.X.SX32 R3, R30, c[0x0][0x1c4], 0x1, P1 ;  /* 0x000071001e037a11 */ /* 0x000fe400008f0eff */
[----:B-1----:R-:W-:-:S05]  /*32b0*/  @P2 SEL R6, R6, 0x7f, P0 ;  /* 0x0000007f06062807 */ /* 0x002fca0000000000 */
[----:B------:R-:W-:Y:S01]  /*32c0*/  IMAD R7, R6, 0x100, R7 ;  /* 0x0000010006077824 */ /* 0x000fe200078e0207 */
[----:B------:R-:W-:Y:S06]  /*32d0*/  @!P4 EXIT ;  /* 0x000000000000c94d */ /* 0x000fec0003800000 */
[----:B------:R-:W-:Y:S01]  /*32e0*/  STG.E.U16 [R2.64], R7 ;  /* 0x0000000702007986 */ /* 0x000fe2000c10150a */
[----:B------:R-:W-:Y:S05]  /*32f0*/  EXIT ;  /* 0x000000000000794d */ /* 0x000fea0003800000 */
.L_x_2:
[----:B------:R-:W-:-:S00]  /*3300*/  BRA `(.L_x_2) ;  /* 0xfffffff000007947 */ /* 0x000fc0000383ffff */
[----:B------:R-:W-:-:S00]  /*3310*/  NOP ;  /* 0x0000000000007918 */ /* 0x000fc00000000000 */
        /* <DEDUP_REMOVED lines=14> */
.L_x_3:


//--------------------- .nv.global.init           --------------------------
	.section	.nv.global.init,"aw",@progbits
.nv.global.init:
	.type		_$_str,@object
	.size		_$_str,(.L_0 - _$_str)
_$_str:
        /*0000*/ 	.byte	0x5f, 0x5f, 0x43, 0x55, 0x44, 0x41, 0x5f, 0x46, 0x54, 0x5a, 0x00
.L_0:


//--------------------- .nv.shared.triton_red_fused__to_copy_add_amax_amin_clamp_mul_native_layer_norm_reciprocal_10 --------------------------
	.section	.nv.shared.triton_red_fused__to_copy_add_amax_amin_clamp_mul_native_layer_norm_reciprocal_10,"aw",@nobits
	.sectionflags	@""
	.align	16
